def gluon_wgmma(
    a_ptr,
    b_ptr,
    c_ptr,
    M,
    N,
    K,
    stride_am,
    stride_bk,
    stride_cm,
    BLOCK_M: gl.constexpr,
    BLOCK_N: gl.constexpr,
    BLOCK_K: gl.constexpr,
    DTYPE: gl.constexpr,
    A_LAYOUT: gl.constexpr,
    B_LAYOUT: gl.constexpr,
    C_LAYOUT: gl.constexpr,
    B_SHAPE: gl.constexpr,
    TRANS_B: gl.constexpr,
    NUM_BUFFERS: gl.constexpr,
    NUM_WARPS: gl.constexpr,
):
    a_desc = tma.make_tensor_descriptor(
        a_ptr, [M, K], [stride_am, 1], [BLOCK_M, BLOCK_K], A_LAYOUT
    )
    b_desc = tma.make_tensor_descriptor(
        b_ptr,
        [N, K] if TRANS_B else [K, N],
        [stride_bk, 1],
        B_SHAPE,
        B_LAYOUT,
    )
    c_desc = tma.make_tensor_descriptor(
        c_ptr, [M, N], [stride_cm, 1], [BLOCK_M, BLOCK_N], C_LAYOUT
    )

    a_bufs = gl.allocate_shared_memory(
        DTYPE, [NUM_BUFFERS, BLOCK_M, BLOCK_K], A_LAYOUT
    )
    b_bufs = gl.allocate_shared_memory(DTYPE, [NUM_BUFFERS] + B_SHAPE, B_LAYOUT)

    pid_m = gl.program_id(0)
    pid_n = gl.program_id(1)
    off_m = pid_m * BLOCK_M
    off_n = pid_n * BLOCK_N

    mma_layout: gl.constexpr = pick_wgmma_layout(DTYPE, BLOCK_M, BLOCK_N, NUM_WARPS)
    acc = warpgroup_mma_init(
        gl.zeros((BLOCK_M, BLOCK_N), dtype=gl.float32, layout=mma_layout)
    )

    bars = gl.allocate_shared_memory(
        gl.int64, [NUM_BUFFERS, 1], mbarrier.MBarrierLayout()
    )
    for i in gl.static_range(NUM_BUFFERS):
        mbarrier.init(bars.index(i), count=1)
    idx = 0
    phase = 0

    for k in range(0, K, BLOCK_K):
        a = a_bufs.index(idx)
        b = b_bufs.index(idx)
        bar = bars.index(idx)
        mbarrier.expect(bar, a_desc.block_type.nbytes + b_desc.block_type.nbytes)
        tma.async_copy_global_to_shared(a_desc, [off_m, k], bar, a)
        tma.async_copy_global_to_shared(
            b_desc, [off_n, k] if TRANS_B else [k, off_n], bar, b
        )
        mbarrier.wait(bar, phase=phase)

        if TRANS_B:
            b = b.permute((1, 0))
        acc = warpgroup_mma_wait(num_outstanding=0, deps=(acc,))
        acc = warpgroup_mma(a, b, acc, is_async=True)

        idx += 1
        if idx == NUM_BUFFERS:
            idx = 0
            phase ^= 1

    acc = warpgroup_mma_wait(num_outstanding=0, deps=(acc,))
    for i in gl.static_range(NUM_BUFFERS):
        mbarrier.invalidate(bars.index(i))

    c_smem = gl.allocate_shared_memory(DTYPE, [BLOCK_M, BLOCK_N], C_LAYOUT)
    c_smem.store(acc.to(DTYPE))
    fence_async_shared()
    tma.async_copy_shared_to_global(c_desc, [off_m, off_n], c_smem)
    tma.store_wait(pendings=0)

# config = {"BLOCK_K": 32, "BLOCK_M": 128, "BLOCK_N": 128, "arch": "sm_90", "dtype": "fp8e4m3", "num_buffers": 3, "num_warps": 8, "trans_b": 1}
# arch = sm_90


// ===== COMPILED SASS (sm_90a) =====

	.target	sm_90a

	.elftype	@"ET_EXEC"


//--------------------- .note.nv.tkinfo           --------------------------
	.section	.note.nv.tkinfo,"",@"SHT_NOTE"
	.sectionflags	@"SHF_NOTE_NV_TKINFO"
	.tkinfo
        /*0018*/ 	.word	0x00000002
        /*0030*/ 	.string	""
        /*0030*/ 	.string	"ptxas"
        /*0030*/ 	.string	"Cuda compilation tools, release 13.0, V13.0.88"
        /*0030*/ 	.string	"Build cuda_13.0.r13.0/compiler.36424714_0"
        /*0030*/ 	.string	"-v  -suppress-debug-info  -lineinfo  -arch sm_90a "



//--------------------- .note.nv.cuinfo           --------------------------
	.section	.note.nv.cuinfo,"",@"SHT_NOTE"
	.sectionflags	@"SHF_NOTE_NV_CUINFO"
        /*0018*/ 	.short	0x0002
        /*001a*/ 	.short	0x005a
        /*001c*/ 	.short	0x0082
	.zero		2


//--------------------- .nv.info                  --------------------------
	.section	.nv.info,"",@"SHT_CUDA_INFO"
	.align	4


	//----- nvinfo : EIATTR_REGCOUNT
	.align		4
        /*0000*/ 	.byte	0x04, 0x2f
        /*0002*/ 	.short	(.L_1 - .L_0)
	.align		4
.L_0:
        /*0004*/ 	.word	index@(gluon_wgmma)
        /*0008*/ 	.word	0x0000005a


	//----- nvinfo : EIATTR_FRAME_SIZE
	.align		4
.L_1:
        /*000c*/ 	.byte	0x04, 0x11
        /*000e*/ 	.short	(.L_3 - .L_2)
	.align		4
.L_2:
        /*0010*/ 	.word	index@(gluon_wgmma)
        /*0014*/ 	.word	0x00000000


	//----- nvinfo : EIATTR_MIN_STACK_SIZE
	.align		4
.L_3:
        /*0018*/ 	.byte	0x04, 0x12
        /*001a*/ 	.short	(.L_5 - .L_4)
	.align		4
.L_4:
        /*001c*/ 	.word	index@(gluon_wgmma)
        /*0020*/ 	.word	0x00000000
.L_5:


//--------------------- .nv.compat                --------------------------
	.section	.nv.compat,"",@"SHT_CUDA_COMPAT_INFO"
	.align	4
        /*0000*/ 	.byte	0x02, 0x09, 0x01, 0x00, 0x02, 0x02, 0x04, 0x00, 0x02, 0x05, 0x05, 0x00, 0x03, 0x07, 0x01, 0x01
        /*0010*/ 	.byte	0x02, 0x03, 0x03, 0x00, 0x02, 0x06, 0x01, 0x00, 0x04, 0x0b, 0x08, 0x00, 0x00, 0x00, 0x00, 0x00
        /*0020*/ 	.byte	0x00, 0x00, 0x00, 0x00


//--------------------- .nv.info.gluon_wgmma      --------------------------
	.section	.nv.info.gluon_wgmma,"",@"SHT_CUDA_INFO"
	.sectionflags	@""
	.align	4


	//----- nvinfo : EIATTR_CUDA_API_VERSION
	.align		4
        /*0000*/ 	.byte	0x04, 0x37
        /*0002*/ 	.short	(.L_7 - .L_6)
.L_6:
        /*0004*/ 	.word	0x00000082


	//----- nvinfo : EIATTR_KPARAM_INFO
	.align		4
.L_7:
        /*0008*/ 	.byte	0x04, 0x17
        /*000a*/ 	.short	(.L_9 - .L_8)
.L_8:
        /*000c*/ 	.word	0x00000000
        /*0010*/ 	.short	0x000a
        /*0012*/ 	.short	0x0048
        /*0014*/ 	.byte	0x00, 0xf4, 0x21, 0x00


	//----- nvinfo : EIATTR_KPARAM_INFO
	.align		4
.L_9:
        /*0018*/ 	.byte	0x04, 0x17
        /*001a*/ 	.short	(.L_11 - .L_10)
.L_10:
        /*001c*/ 	.word	0x00000000
        /*0020*/ 	.short	0x0009
        /*0022*/ 	.short	0x0040
        /*0024*/ 	.byte	0x00, 0xf4, 0x21, 0x00


	//----- nvinfo : EIATTR_KPARAM_INFO
	.align		4
.L_11:
        /*0028*/ 	.byte	0x04, 0x17
        /*002a*/ 	.short	(.L_13 - .L_12)
.L_12:
        /*002c*/ 	.word	0x00000000
        /*0030*/ 	.short	0x0008
        /*0032*/ 	.short	0x0038
        /*0034*/ 	.byte	0x00, 0xf0, 0x21, 0x00


	//----- nvinfo : EIATTR_KPARAM_INFO
	.align		4
.L_13:
        /*0038*/ 	.byte	0x04, 0x17
        /*003a*/ 	.short	(.L_15 - .L_14)
.L_14:
        /*003c*/ 	.word	0x00000000
        /*0040*/ 	.short	0x0007
        /*0042*/ 	.short	0x0030
        /*0044*/ 	.byte	0x00, 0xf0, 0x21, 0x00


	//----- nvinfo : EIATTR_KPARAM_INFO
	.align		4
.L_15:
        /*0048*/ 	.byte	0x04, 0x17
        /*004a*/ 	.short	(.L_17 - .L_16)
.L_16:
        /*004c*/ 	.word	0x00000000
        /*0050*/ 	.short	0x0006
        /*0052*/ 	.short	0x0028
        /*0054*/ 	.byte	0x00, 0xf0, 0x21, 0x00


	//----- nvinfo : EIATTR_KPARAM_INFO
	.align		4
.L_17:
        /*0058*/ 	.byte	0x04, 0x17
        /*005a*/ 	.short	(.L_19 - .L_18)
.L_18:
        /*005c*/ 	.word	0x00000000
        /*0060*/ 	.short	0x0005
        /*0062*/ 	.short	0x0020
        /*0064*/ 	.byte	0x00, 0xf0, 0x11, 0x00


	//----- nvinfo : EIATTR_KPARAM_INFO
	.align		4
.L_19:
        /*0068*/ 	.byte	0x04, 0x17
        /*006a*/ 	.short	(.L_21 - .L_20)
.L_20:
        /*006c*/ 	.word	0x00000000
        /*0070*/ 	.short	0x0004
        /*0072*/ 	.short	0x001c
        /*0074*/ 	.byte	0x00, 0xf0, 0x11, 0x00


	//----- nvinfo : EIATTR_KPARAM_INFO
	.align		4
.L_21:
        /*0078*/ 	.byte	0x04, 0x17
        /*007a*/ 	.short	(.L_23 - .L_22)
.L_22:
        /*007c*/ 	.word	0x00000000
        /*0080*/ 	.short	0x0003
        /*0082*/ 	.short	0x0018
        /*0084*/ 	.byte	0x00, 0xf0, 0x11, 0x00


	//----- nvinfo : EIATTR_KPARAM_INFO
	.align		4
.L_23:
        /*0088*/ 	.byte	0x04, 0x17
        /*008a*/ 	.short	(.L_25 - .L_24)
.L_24:
        /*008c*/ 	.word	0x00000000
        /*0090*/ 	.short	0x0002
        /*0092*/ 	.short	0x0010
        /*0094*/ 	.byte	0x00, 0xf4, 0x21, 0x00


	//----- nvinfo : EIATTR_KPARAM_INFO
	.align		4
.L_25:
        /*0098*/ 	.byte	0x04, 0x17
        /*009a*/ 	.short	(.L_27 - .L_26)
.L_26:
        /*009c*/ 	.word	0x00000000
        /*00a0*/ 	.short	0x0001
        /*00a2*/ 	.short	0x0008
        /*00a4*/ 	.byte	0x00, 0xf4, 0x21, 0x00


	//----- nvinfo : EIATTR_KPARAM_INFO
	.align		4
.L_27:
        /*00a8*/ 	.byte	0x04, 0x17
        /*00aa*/ 	.short	(.L_29 - .L_28)
.L_28:
        /*00ac*/ 	.word	0x00000000
        /*00b0*/ 	.short	0x0000
        /*00b2*/ 	.short	0x0000
        /*00b4*/ 	.byte	0x00, 0xf4, 0x21, 0x00


	//----- nvinfo : EIATTR_SPARSE_MMA_MASK
	.align		4
.L_29:
        /*00b8*/ 	.byte	0x03, 0x50
        /*00ba*/ 	.short	0x0000


	//----- nvinfo : EIATTR_MAXREG_COUNT
	.align		4
        /*00bc*/ 	.byte	0x03, 0x1b
        /*00be*/ 	.short	0x00ff


	//----- nvinfo : EIATTR_NUM_BARRIERS
	.align		4
        /*00c0*/ 	.byte	0x02, 0x4c
        /*00c2*/ 	.byte	0x01
	.zero		1


	//----- nvinfo : EIATTR_MERCURY_ISA_VERSION
	.align		4
        /*00c4*/ 	.byte	0x03, 0x5f
        /*00c6*/ 	.short	0x0101


	//----- nvinfo : EIATTR_INT_WARP_WIDE_INSTR_OFFSETS
	.align		4
        /*00c8*/ 	.byte	0x04, 0x31
        /*00ca*/ 	.short	(.L_31 - .L_30)


	//   ....[0]....
.L_30:
        /*00cc*/ 	.word	0x000013c0


	//   ....[1]....
        /*00d0*/ 	.word	0x000013e0


	//   ....[2]....
        /*00d4*/ 	.word	0x000013f0


	//   ....[3]....
        /*00d8*/ 	.word	0x000014d0


	//   ....[4]....
        /*00dc*/ 	.word	0x00001880


	//   ....[5]....
        /*00e0*/ 	.word	0x00001890


	//   ....[6]....
        /*00e4*/ 	.word	0x00001900


	//   ....[7]....
        /*00e8*/ 	.word	0x00001910


	//   ....[8]....
        /*00ec*/ 	.word	0x00001d00


	//   ....[9]....
        /*00f0*/ 	.word	0x00001d20


	//----- nvinfo : EIATTR_COOP_GROUP_MASK_REGIDS
	.align		4
.L_31:
        /*00f4*/ 	.byte	0x04, 0x29
        /*00f6*/ 	.short	(.L_33 - .L_32)


	//   ....[0]....
.L_32:
        /*00f8*/ 	.word	0xffffffff


	//   ....[1]....
        /*00fc*/ 	.word	0xffffffff


	//   ....[2]....
        /*0100*/ 	.word	0xffffffff


	//----- nvinfo : EIATTR_COOP_GROUP_INSTR_OFFSETS
	.align		4
.L_33:
        /*0104*/ 	.byte	0x04, 0x28
        /*0106*/ 	.short	(.L_35 - .L_34)


	//   ....[0]....
.L_34:
        /*0108*/ 	.word	0x00000140


	//   ....[1]....
        /*010c*/ 	.word	0x000006e0


	//   ....[2]....
        /*0110*/ 	.word	0x00000cd0


	//----- nvinfo : EIATTR_MBARRIER_INSTR_OFFSETS
	.align		4
.L_35:
        /*0114*/ 	.byte	0x04, 0x39
        /*0116*/ 	.short	(.L_37 - .L_36)


	//   ....[0]....
.L_36:
        /*0118*/ 	.word	0x00001530
        /*011c*/ 	.word	0x000000ff
        /*0120*/ 	.word	0x00006000
        /*0124*/ 	.short	0x0100
        /*0126*/ 	.byte	0x08
	.zero		1


	//   ....[1]....
        /*0128*/ 	.word	0x00001550
        /*012c*/ 	.word	0x000000ff
        /*0130*/ 	.word	0x00006008
        /*0134*/ 	.short	0x0100
        /*0136*/ 	.byte	0x08
	.zero		1


	//   ....[2]....
        /*0138*/ 	.word	0x00001580
        /*013c*/ 	.word	0x000000ff
        /*0140*/ 	.word	0x00006010
        /*0144*/ 	.short	0x0100
        /*0146*/ 	.byte	0x08
	.zero		1


	//   ....[3]....
        /*0148*/ 	.word	0x000019c0
        /*014c*/ 	.word	0x000000ff
        /*0150*/ 	.word	0x00006000
        /*0154*/ 	.short	0x010a
        /*0156*/ 	.byte	0x09
	.zero		1


	//   ....[4]....
        /*0158*/ 	.word	0x00001c70
        /*015c*/ 	.word	0x000000ff
        /*0160*/ 	.word	0x00006000
        /*0164*/ 	.short	0x0108
        /*0166*/ 	.byte	0x08
	.zero		1


	//   ....[5]....
        /*0168*/ 	.word	0x00001d90
        /*016c*/ 	.word	0x000000ff
        /*0170*/ 	.word	0x00006008
        /*0174*/ 	.short	0x0108
        /*0176*/ 	.byte	0x08
	.zero		1


	//   ....[6]....
        /*0178*/ 	.word	0x00001e70
        /*017c*/ 	.word	0x000000ff
        /*0180*/ 	.word	0x00006010
        /*0184*/ 	.short	0x0108
        /*0186*/ 	.byte	0x08
	.zero		1


	//   ....[7]....
        /*0188*/ 	.word	0x00002180
        /*018c*/ 	.word	0x000000ff
        /*0190*/ 	.word	0x00006000
        /*0194*/ 	.short	0x010a
        /*0196*/ 	.byte	0x09
	.zero		1


	//----- nvinfo : EIATTR_NUM_MBARRIERS
	.align		4
.L_37:
        /*0198*/ 	.byte	0x03, 0x38
        /*019a*/ 	.short	0x0003


	//----- nvinfo : EIATTR_EXIT_INSTR_OFFSETS
	.align		4
        /*019c*/ 	.byte	0x04, 0x1c
        /*019e*/ 	.short	(.L_39 - .L_38)


	//   ....[0]....
.L_38:
        /*01a0*/ 	.word	0x00002170


	//----- nvinfo : EIATTR_REQNTID
	.align		4
.L_39:
        /*01a4*/ 	.byte	0x04, 0x10
        /*01a6*/ 	.short	(.L_41 - .L_40)
.L_40:
        /*01a8*/ 	.word	0x00000100
        /*01ac*/ 	.word	0x00000001
        /*01b0*/ 	.word	0x00000001


	//----- nvinfo : EIATTR_CRS_STACK_SIZE
	.align		4
.L_41:
        /*01b4*/ 	.byte	0x04, 0x1e
        /*01b6*/ 	.short	(.L_43 - .L_42)
.L_42:
        /*01b8*/ 	.word	0x00000000


	//----- nvinfo : EIATTR_CBANK_PARAM_SIZE
	.align		4
.L_43:
        /*01bc*/ 	.byte	0x03, 0x19
        /*01be*/ 	.short	0x0050


	//----- nvinfo : EIATTR_PARAM_CBANK
	.align		4
        /*01c0*/ 	.byte	0x04, 0x0a
        /*01c2*/ 	.short	(.L_45 - .L_44)
	.align		4
.L_44:
        /*01c4*/ 	.word	index@(.nv.constant0.gluon_wgmma)
        /*01c8*/ 	.short	0x0210
        /*01ca*/ 	.short	0x0050


	//----- nvinfo : EIATTR_SW_WAR
	.align		4
.L_45:
        /*01cc*/ 	.byte	0x04, 0x36
        /*01ce*/ 	.short	(.L_47 - .L_46)
.L_46:
        /*01d0*/ 	.word	0x00000008
.L_47:


//--------------------- .nv.callgraph             --------------------------
	.section	.nv.callgraph,"",@"SHT_CUDA_CALLGRAPH"
	.align	4
	.sectionentsize	8
	.align		4
        /*0000*/ 	.word	0x00000000
	.align		4
        /*0004*/ 	.word	0xffffffff
	.align		4
        /*0008*/ 	.word	0x00000000
	.align		4
        /*000c*/ 	.word	0xfffffffe
	.align		4
        /*0010*/ 	.word	0x00000000
	.align		4
        /*0014*/ 	.word	0xfffffffd
	.align		4
        /*0018*/ 	.word	0x00000000
	.align		4
        /*001c*/ 	.word	0xfffffffc


//--------------------- .text.gluon_wgmma         --------------------------
	.section	.text.gluon_wgmma,"ax",@progbits
	.align	128
        .global         gluon_wgmma
        .type           gluon_wgmma,@function
        .size           gluon_wgmma,(.L_x_53 - gluon_wgmma)
        .other          gluon_wgmma,@"STO_CUDA_ENTRY STV_DEFAULT"
gluon_wgmma:
.text.gluon_wgmma:
[----:B------:R-:W-:Y:S01]  /*0000*/  LDC R1, c[0x0][0x28] ;  /* 0x00000a00ff017b82 */ /* 0x000fe20000000800 */
[----:B------:R-:W1:Y:S07]  /*0010*/  S2R R0, SR_TID.X ;  /* 0x0000000000007919 */ /* 0x000e6e0000002100 */
[----:B------:R-:W2:Y:S01]  /*0020*/  S2UR UR4, SR_CgaCtaId ;  /* 0x00000000000479c3 */ /* 0x000ea20000008800 */
[----:B------:R-:W-:Y:S01]  /*0030*/  UMOV UR8, 0x400 ;  /* 0x0000040000087882 */ /* 0x000fe20000000000 */
[----:B------:R-:W-:Y:S01]  /*0040*/  ULDC UR6, c[0x0][0xc] ;  /* 0x0000030000067ab9 */ /* 0x000fe20000000800 */
[----:B------:R-:W-:Y:S01]  /*0050*/  ULDC.64 UR24, c[0x0][0x250] ;  /* 0x0000940000187ab9 */ /* 0x000fe20000000a00 */
[----:B------:R-:W-:Y:S04]  /*0060*/  BSSY B0, `(.L_x_0) ;  /* 0x000001e000007945 */ /* 0x000fe80003800000 */
[----:B------:R-:W3:Y:S08]  /*0070*/  LDC R12, c[0x0][0x230] ;  /* 0x00008c00ff0c7b82 */ /* 0x000ef00000000800 */
[----:B------:R-:W-:Y:S08]  /*0080*/  S2UR UR28, SR_CTAID.Y ;  /* 0x00000000001c79c3 */ /* 0x000ff00000002600 */
[----:B------:R-:W4:Y:S01]  /*0090*/  S2UR UR5, SR_CTAID.Z ;  /* 0x00000000000579c3 */ /* 0x000f220000002700 */
[----:B--2---:R-:W-:-:S03]  /*00a0*/  ULEA UR8, UR4, UR8, 0x18 ;  /* 0x0000000804087291 */ /* 0x004fc6000f8ec03f */
[----:B------:R-:W-:Y:S01]  /*00b0*/  ULDC UR4, c[0x0][0x10] ;  /* 0x0000040000047ab9 */ /* 0x000fe20000000800 */
[----:B-1----:R-:W-:-:S03]  /*00c0*/  LOP3.LUT R7, R0, 0xff, RZ, 0xc0, !PT ;  /* 0x000000ff00077812 */ /* 0x002fc600078ec0ff */
[----:B------:R-:W1:Y:S01]  /*00d0*/  S2UR UR29, SR_CTAID.X ;  /* 0x00000000001d79c3 */ /* 0x000e620000002500 */
[----:B---3--:R-:W-:Y:S01]  /*00e0*/  VIADD R5, R12, 0xffffffff ;  /* 0xffffffff0c057836 */ /* 0x008fe20000000000 */
[C---:B------:R-:W-:Y:S02]  /*00f0*/  ISETP.GE.U32.AND P0, PT, R7.reuse, 0x20, PT ;  /* 0x000000200700780c */ /* 0x040fe40003f06070 */
[C---:B------:R-:W-:Y:S02]  /*0100*/  ISETP.NE.U32.AND P2, PT, R7.reuse, RZ, PT ;  /* 0x000000ff0700720c */ /* 0x040fe40003f45070 */
[----:B------:R-:W-:Y:S02]  /*0110*/  LEA R4, R7, UR8, 0x2 ;  /* 0x0000000807047c11 */ /* 0x000fe4000f8e10ff */
[----:B------:R-:W2:Y:S07]  /*0120*/  LDC R6, c[0x0][0x228] ;  /* 0x00008a00ff067b82 */ /* 0x000eae0000000800 */
[----:B------:R3:W-:Y:S01]  /*0130*/  @!P0 STS [R4], RZ ;  /* 0x000000ff04008388 */ /* 0x0007e20000000800 */
[----:B------:R-:W-:-:S03]  /*0140*/  NOP ;  /* 0x0000000000007918 */ /* 0x000fc60000000000 */
[----:B------:R3:W-:Y:S01]  /*0150*/  @!P2 STS [UR8+0x20], R5 ;  /* 0x00002005ff00a988 */ /* 0x0007e20008000808 */
[----:B----4-:R-:W-:-:S04]  /*0160*/  UIMAD UR4, UR5, UR4, UR28 ;  /* 0x00000004050472a4 */ /* 0x010fc8000f8e021c */
[----:B-1----:R-:W-:-:S04]  /*0170*/  UIMAD UR4, UR4, UR6, UR29 ;  /* 0x00000006040472a4 */ /* 0x002fc8000f8e021d */
[----:B------:R-:W-:Y:S01]  /*0180*/  UIMAD UR5, UR4, 0x180, URZ ;  /* 0x00000180040578a4 */ /* 0x000fe2000f8e023f */
[----:B--2---:R-:W-:Y:S02]  /*0190*/  VIADD R6, R6, 0xffffffff ;  /* 0xffffffff06067836 */ /* 0x004fe40000000000 */
[----:B------:R-:W-:Y:S01]  /*01a0*/  UMOV UR4, URZ ;  /* 0x0000003f00047c82 */ /* 0x000fe20008000000 */
[----:B------:R-:W-:-:S04]  /*01b0*/  UIADD3 UR6, UP0, UR5, UR24, URZ ;  /* 0x0000001805067290 */ /* 0x000fc8000ff1e03f */
[----:B------:R-:W-:Y:S01]  /*01c0*/  ULEA.HI.X.SX32 UR7, UR5, UR25, 0x1, UP0 ;  /* 0x0000001905077291 */ /* 0x000fe200080f0e3f */
[----:B---3--:R-:W-:Y:S11]  /*01d0*/  @P2 BRA `(.L_x_1) ;  /* 0x0000000000182947 */ /* 0x008ff60003800000 */
[----:B------:R-:W1:Y:S01]  /*01e0*/  LDS R2, [UR8+0x8] ;  /* 0x00000808ff027984 */ /* 0x000e620008000800 */
[----:B------:R-:W2:Y:S01]  /*01f0*/  LDC.64 R8, c[0x0][0x210] ;  /* 0x00008400ff087b82 */ /* 0x000ea20000000a00 */
[----:B------:R-:W-:Y:S02]  /*0200*/  IMAD.MOV.U32 R3, RZ, RZ, 0x70 ;  /* 0x00000070ff037424 */ /* 0x000fe400078e00ff */
[----:B--2---:R2:W-:Y:S03]  /*0210*/  STS.64 [UR8], R8 ;  /* 0x00000008ff007988 */ /* 0x0045e60008000a08 */
[----:B-1----:R-:W-:-:S05]  /*0220*/  LOP3.LUT R2, R2, 0x10, R3, 0xd8, !PT ;  /* 0x0000001002027812 */ /* 0x002fca00078ed803 */
[----:B------:R2:W-:Y:S02]  /*0230*/  STS [UR8+0x8], R2 ;  /* 0x00000802ff007988 */ /* 0x0005e40008000808 */
.L_x_1:
[----:B------:R-:W-:Y:S05]  /*0240*/  BSYNC B0 ;  /* 0x0000000000007941 */ /* 0x000fea0003800000 */
.L_x_0:
[----:B------:R-:W-:Y:S04]  /*0250*/  BSSY B0, `(.L_x_2) ;  /* 0x000000a000007945 */ /* 0x000fe80003800000 */
[----:B------:R-:W-:Y:S05]  /*0260*/  @P2 BRA `(.L_x_3) ;  /* 0x0000000000202947 */ /* 0x000fea0003800000 */
[----:B--2---:R-:W1:Y:S01]  /*0270*/  LDS R2, [UR8+0x34] ;  /* 0x00003408ff027984 */ /* 0x004e620008000800 */
[----:B------:R-:W-:Y:S02]  /*0280*/  IMAD.MOV.U32 R3, RZ, RZ, 0x1f000000 ;  /* 0x1f000000ff037424 */ /* 0x000fe400078e00ff */
[----:B------:R-:W-:Y:S01]  /*0290*/  @!P2 IMAD.MOV.U32 R8, RZ, RZ, 0x7f ;  /* 0x0000007fff08a424 */ /* 0x000fe200078e00ff */
[----:B------:R-:W2:Y:S02]  /*02a0*/  @!P2 LDS R9, [UR8+0x38] ;  /* 0x00003808ff09a984 */ /* 0x000ea40008000800 */
[----:B-1----:R-:W-:Y:S02]  /*02b0*/  LOP3.LUT R2, R2, 0xff000000, R3, 0xb8, !PT ;  /* 0xff00000002027812 */ /* 0x002fe400078eb803 */
[----:B--2---:R-:W-:-:S03]  /*02c0*/  @!P2 LOP3.LUT R3, R9, 0xff, R8, 0xb8, !PT ;  /* 0x000000ff0903a812 */ /* 0x004fc600078eb808 */
[----:B------:R1:W-:Y:S04]  /*02d0*/  STS [UR8+0x34], R2 ;  /* 0x00003402ff007988 */ /* 0x0003e80008000808 */
[----:B------:R1:W-:Y:S02]  /*02e0*/  @!P2 STS [UR8+0x38], R3 ;  /* 0x00003803ff00a988 */ /* 0x0003e40008000808 */
.L_x_3:
[----:B------:R-:W-:Y:S05]  /*02f0*/  BSYNC B0 ;  /* 0x0000000000007941 */ /* 0x000fea0003800000 */
.L_x_2:
[----:B------:R-:W-:Y:S04]  /*0300*/  BSSY B0, `(.L_x_4) ;  /* 0x000000a000007945 */ /* 0x000fe80003800000 */
[----:B------:R-:W-:Y:S05]  /*0310*/  @P2 BRA `(.L_x_5) ;  /* 0x0000000000202947 */ /* 0x000fea0003800000 */
[----:B-12---:R-:W1:Y:S01]  /*0320*/  LDS R2, [UR8+0x1c] ;  /* 0x00001c08ff027984 */ /* 0x006e620008000800 */
[----:B------:R-:W2:Y:S03]  /*0330*/  LDC.64 R10, c[0x0][0x238] ;  /* 0x00008e00ff0a7b82 */ /* 0x000ea60000000a00 */
[----:B------:R3:W-:Y:S01]  /*0340*/  STS [UR8+0x24], R6 ;  /* 0x00002406ff007988 */ /* 0x0007e20008000808 */
[--C-:B--2---:R-:W-:Y:S02]  /*0350*/  SHF.R.U32.HI R9, RZ, 0x4, R11.reuse ;  /* 0x00000004ff097819 */ /* 0x104fe4000001160b */
[----:B------:R-:W-:-:S05]  /*0360*/  SHF.R.U64 R3, R10, 0x4, R11 ;  /* 0x000000040a037819 */ /* 0x000fca000000120b */
[----:B------:R3:W-:Y:S01]  /*0370*/  STS [UR8+0xc], R3 ;  /* 0x00000c03ff007988 */ /* 0x0007e20008000808 */
[----:B-1----:R-:W-:-:S05]  /*0380*/  LOP3.LUT R2, R2, 0xf, R9, 0xb8, !PT ;  /* 0x0000000f02027812 */ /* 0x002fca00078eb809 */
[----:B------:R3:W-:Y:S02]  /*0390*/  STS [UR8+0x1c], R2 ;  /* 0x00001c02ff007988 */ /* 0x0007e40008000808 */
.L_x_5:
[----:B------:R-:W-:Y:S05]  /*03a0*/  BSYNC B0 ;  /* 0x0000000000007941 */ /* 0x000fea0003800000 */
.L_x_4:
[----:B------:R-:W-:Y:S04]  /*03b0*/  BSSY B1, `(.L_x_6) ;  /* 0x000001d000017945 */ /* 0x000fe80003800000 */
[----:B------:R-:W-:Y:S04]  /*03c0*/  BSSY B0, `(.L_x_7) ;  /* 0x0000018000007945 */ /* 0x000fe80003800000 */
[----:B------:R-:W-:Y:S05]  /*03d0*/  @P2 BRA `(.L_x_8) ;  /* 0x00000000001c2947 */ /* 0x000fea0003800000 */
[----:B-123--:R-:W1:Y:S02]  /*03e0*/  LDS R2, [UR8+0x34] ;  /* 0x00003408ff027984 */ /* 0x00ee640008000800 */
[----:B-1----:R-:W-:-:S05]  /*03f0*/  LOP3.LUT R2, R2, 0x7, RZ, 0xb8, !PT ;  /* 0x0000000702027812 */ /* 0x002fca00078eb8ff */
[----:B------:R1:W-:Y:S01]  /*0400*/  STS [UR8+0x34], R2 ;  /* 0x00003402ff007988 */ /* 0x0003e20008000808 */
[----:B------:R-:W-:Y:S05]  /*0410*/  @P2 BRA `(.L_x_9) ;  /* 0x00000000001c2947 */ /* 0x000fea0003800000 */
[----:B-1----:R-:W1:Y:S02]  /*0420*/  LDS R2, [UR8+0x34] ;  /* 0x00003408ff027984 */ /* 0x002e640008000800 */
[----:B-1----:R-:W-:-:S05]  /*0430*/  LOP3.LUT R2, R2, 0x38, RZ, 0xb8, !PT ;  /* 0x0000003802027812 */ /* 0x002fca00078eb8ff */
[----:B------:R4:W-:Y:S02]  /*0440*/  STS [UR8+0x34], R2 ;  /* 0x00003402ff007988 */ /* 0x0009e40008000808 */
.L_x_8:
[----:B------:R-:W-:Y:S05]  /*0450*/  @P2 BRA `(.L_x_10) ;  /* 0x00000000001c2947 */ /* 0x000fea0003800000 */
[----:B-1234-:R-:W1:Y:S02]  /*0460*/  LDS R2, [UR8+0x8] ;  /* 0x00000808ff027984 */ /* 0x01ee640008000800 */
[----:B-1----:R-:W-:-:S05]  /*0470*/  LOP3.LUT R2, R2, 0x780, RZ, 0xb8, !PT ;  /* 0x0000078002027812 */ /* 0x002fca00078eb8ff */
[----:B------:R2:W-:Y:S02]  /*0480*/  STS [UR8+0x8], R2 ;  /* 0x00000802ff007988 */ /* 0x0005e40008000808 */
.L_x_9:
[----:B------:R-:W-:Y:S05]  /*0490*/  @P2 BRA `(.L_x_11) ;  /* 0x0000000000282947 */ /* 0x000fea0003800000 */
[----:B-12---:R-:W1:Y:S02]  /*04a0*/  LDS R2, [UR8+0x8] ;  /* 0x00000808ff027984 */ /* 0x006e640008000800 */
[----:B-1----:R-:W-:-:S05]  /*04b0*/  LOP3.LUT R2, R2, 0x1800, RZ, 0xb8, !PT ;  /* 0x0000180002027812 */ /* 0x002fca00078eb8ff */
[----:B------:R5:W-:Y:S02]  /*04c0*/  STS [UR8+0x8], R2 ;  /* 0x00000802ff007988 */ /* 0x000be40008000808 */
.L_x_10:
[----:B------:R-:W-:Y:S05]  /*04d0*/  @P2 BREAK B0 ;  /* 0x0000000000002942 */ /* 0x000fea0003800000 */
[----:B------:R-:W-:Y:S05]  /*04e0*/  @P2 BRA `(.L_x_12) ;  /* 0x0000000000242947 */ /* 0x000fea0003800000 */
[----:B-1-3--:R-:W1:Y:S01]  /*04f0*/  LDS R3, [UR8+0x8] ;  /* 0x00000808ff037984 */ /* 0x00ae620008000800 */
[----:B--2-45:R-:W-:-:S05]  /*0500*/  IMAD.MOV.U32 R2, RZ, RZ, 0x6000 ;  /* 0x00006000ff027424 */ /* 0x034fca00078e00ff */
[----:B-1----:R-:W-:-:S04]  /*0510*/  LOP3.LUT R2, R3, 0x2000, R2, 0xd8, !PT ;  /* 0x0000200003027812 */ /* 0x002fc800078ed802 */
[----:B------:R-:W-:-:S05]  /*0520*/  LOP3.LUT R2, R2, 0x400000, RZ, 0xb8, !PT ;  /* 0x0040000002027812 */ /* 0x000fca00078eb8ff */
[----:B------:R3:W-:Y:S02]  /*0530*/  STS [UR8+0x8], R2 ;  /* 0x00000802ff007988 */ /* 0x0007e40008000808 */
.L_x_11:
[----:B------:R-:W-:Y:S05]  /*0540*/  BSYNC B0 ;  /* 0x0000000000007941 */ /* 0x000fea0003800000 */
.L_x_7:
[----:B-123--:R-:W1:Y:S02]  /*0550*/  @!P2 LDS R2, [UR8+0x8] ;  /* 0x00000808ff02a984 */ /* 0x00ee640008000800 */
[----:B-1----:R-:W-:-:S05]  /*0560*/  @!P2 LOP3.LUT R2, R2, 0x8000, RZ, 0xb8, !PT ;  /* 0x000080000202a812 */ /* 0x002fca00078eb8ff */
[----:B------:R1:W-:Y:S02]  /*0570*/  @!P2 STS [UR8+0x8], R2 ;  /* 0x00000802ff00a988 */ /* 0x0003e40008000808 */
.L_x_12:
[----:B------:R-:W-:Y:S05]  /*0580*/  BSYNC B1 ;  /* 0x0000000000017941 */ /* 0x000fea0003800000 */
.L_x_6:
[----:B------:R-:W-:Y:S05]  /*0590*/  WARPSYNC.ALL ;  /* 0x0000000000007948 */ /* 0x000fea0003800000 */
[----:B------:R-:W-:Y:S05]  /*05a0*/  @P0 BRA `(.L_x_13) ;  /* 0x0000000000280947 */ /* 0x000fea0003800000 */
[----:B-12345:R-:W1:Y:S01]  /*05b0*/  S2R R2, SR_LANEID ;  /* 0x0000000000027919 */ /* 0x03ee620000000000 */
[----:B------:R-:W-:Y:S05]  /*05c0*/  WARPSYNC.ALL ;  /* 0x0000000000007948 */ /* 0x000fea0003800000 */
[----:B-1----:R-:W-:-:S05]  /*05d0*/  IMAD.SHL.U32 R8, R2, 0x4, RZ ;  /* 0x0000000402087824 */ /* 0x002fca00078e00ff */
[----:B------:R-:W1:Y:S01]  /*05e0*/  LDS R9, [R8+UR8] ;  /* 0x0000000808097984 */ /* 0x000e620008000800 */
[----:B------:R-:W-:-:S05]  /*05f0*/  IADD3 R2, P1, R8, UR6, RZ ;  /* 0x0000000608027c10 */ /* 0x000fca000ff3e0ff */
[----:B------:R-:W-:-:S05]  /*0600*/  IMAD.X R3, RZ, RZ, UR7, P1 ;  /* 0x00000007ff037e24 */ /* 0x000fca00088e06ff */
[----:B-1----:R1:W2:Y:S01]  /*0610*/  ATOMG.E.EXCH.STRONG.GPU PT, RZ, [R2], R9 ;  /* 0x0000000902ff73a8 */ /* 0x0022a200041ee100 */
[----:B------:R-:W-:-:S04]  /*0620*/  DEPBAR {5,4,3,2,1,0} ;  /* 0x0000003f0000791a */ /* 0x000fc80000000000 */
[----:B------:R1:W-:Y:S01]  /*0630*/  UTMACCTL.IV [UR6] ;  /* 0x00000000060079b9 */ /* 0x0003e20008000000 */
[----:B------:R-:W-:Y:S01]  /*0640*/  NOP ;  /* 0x0000000000007918 */ /* 0x000fe20000000000 */
.L_x_13:
[----:B------:R-:W-:Y:S05]  /*0650*/  @P0 BRA `(.L_x_14) ;  /* 0x00000000000c0947 */ /* 0x000fea0003800000 */
[----:B------:R0:W-:Y:S01]  /*0660*/  UTMACMDFLUSH ;  /* 0x00000000000079b7 */ /* 0x0001e20000000000 */
[----:B------:R-:W-:Y:S05]  /*0670*/  @P0 BRA `(.L_x_14) ;  /* 0x0000000000040947 */ /* 0x000fea0003800000 */
[----:B------:R-:W-:-:S04]  /*0680*/  DEPBAR.LE SB0, 0x0 ;  /* 0x000080000000791a */ /* 0x000fc80000000000 */
.L_x_14:
[----:B------:R-:W-:Y:S05]  /*0690*/  WARPSYNC.ALL ;  /* 0x0000000000007948 */ /* 0x000fea0003800000 */
[----:B--2---:R-:W-:Y:S06]  /*06a0*/  BAR.SYNC.DEFER_BLOCKING 0x0 ;  /* 0x0000000000007b1d */ /* 0x004fec0000010000 */
[----:B------:R-:W-:Y:S02]  /*06b0*/  BSSY B1, `(.L_x_15) ;  /* 0x000000b000017945 */ /* 0x000fe40003800000 */
[----:B------:R-:W-:Y:S06]  /*06c0*/  BAR.SYNC.DEFER_BLOCKING 0x0 ;  /* 0x0000000000007b1d */ /* 0x000fec0000010000 */
[----:B------:R2:W-:Y:S01]  /*06d0*/  @!P0 STS [R4], RZ ;  /* 0x000000ff04008388 */ /* 0x0005e20000000800 */
[----:B------:R-:W-:Y:S01]  /*06e0*/  NOP ;  /* 0x0000000000007918 */ /* 0x000fe20000000000 */
[----:B------:R-:W-:Y:S05]  /*06f0*/  @P2 BRA `(.L_x_16) ;  /* 0x0000000000182947 */ /* 0x000fea0003800000 */
[----:B-1-345:R-:W1:Y:S01]  /*0700*/  LDS R2, [UR8+0x8] ;  /* 0x00000808ff027984 */ /* 0x03ae620008000800 */
[----:B------:R-:W3:Y:S01]  /*0710*/  LDC.64 R8, c[0x0][0x218] ;  /* 0x00008600ff087b82 */ /* 0x000ee20000000a00 */
[----:B------:R-:W-:Y:S02]  /*0720*/  IMAD.MOV.U32 R3, RZ, RZ, 0x70 ;  /* 0x00000070ff037424 */ /* 0x000fe400078e00ff */
[----:B---3--:R3:W-:Y:S03]  /*0730*/  STS.64 [UR8], R8 ;  /* 0x00000008ff007988 */ /* 0x0087e60008000a08 */
[----:B-1----:R-:W-:-:S05]  /*0740*/  LOP3.LUT R2, R2, 0x10, R3, 0xd8, !PT ;  /* 0x0000001002027812 */ /* 0x002fca00078ed803 */
[----:B------:R3:W-:Y:S02]  /*0750*/  STS [UR8+0x8], R2 ;  /* 0x00000802ff007988 */ /* 0x0007e40008000808 */
.L_x_16:
[----:B-1----:R-:W-:Y:S05]  /*0760*/  BSYNC B1 ;  /* 0x0000000000017941 */ /* 0x002fea0003800000 */
.L_x_15:
[----:B------:R-:W-:Y:S04]  /*0770*/  BSSY B2, `(.L_x_17) ;  /* 0x000000f000027945 */ /* 0x000fe80003800000 */
[----:B------:R-:W-:Y:S04]  /*0780*/  BSSY B1, `(.L_x_18) ;  /* 0x000000c000017945 */ /* 0x000fe80003800000 */
[----:B------:R-:W-:Y:S05]  /*0790*/  @P2 BRA `(.L_x_19) ;  /* 0x0000000000282947 */ /* 0x000fea0003800000 */
[----:B---345:R-:W1:Y:S01]  /*07a0*/  LDS R2, [UR8+0x34] ;  /* 0x00003408ff027984 */ /* 0x038e620008000800 */
[----:B------:R-:W-:Y:S01]  /*07b0*/  IMAD.MOV.U32 R3, RZ, RZ, 0x1f000000 ;  /* 0x1f000000ff037424 */ /* 0x000fe200078e00ff */
[----:B------:R-:W-:Y:S05]  /*07c0*/  @P2 BREAK B1 ;  /* 0x0000000000012942 */ /* 0x000fea0003800000 */
[----:B-1----:R-:W-:-:S05]  /*07d0*/  LOP3.LUT R2, R2, 0xff000000, R3, 0xb8, !PT ;  /* 0xff00000002027812 */ /* 0x002fca00078eb803 */
[----:B------:R1:W-:Y:S01]  /*07e0*/  STS [UR8+0x34], R2 ;  /* 0x00003402ff007988 */ /* 0x0003e20008000808 */
[----:B------:R-:W-:Y:S05]  /*07f0*/  @P2 BRA `(.L_x_20) ;  /* 0x0000000000182947 */ /* 0x000fea0003800000 */
[----:B-1----:R-:W1:Y:S01]  /*0800*/  LDS R2, [UR8+0x38] ;  /* 0x00003808ff027984 */ /* 0x002e620008000800 */
[----:B------:R-:W-:-:S05]  /*0810*/  IMAD.MOV.U32 R3, RZ, RZ, 0x7f ;  /* 0x0000007fff037424 */ /* 0x000fca00078e00ff */
[----:B-1----:R-:W-:-:S05]  /*0820*/  LOP3.LUT R2, R2, 0xff, R3, 0xb8, !PT ;  /* 0x000000ff02027812 */ /* 0x002fca00078eb803 */
[----:B------:R1:W-:Y:S02]  /*0830*/  STS [UR8+0x38], R2 ;  /* 0x00003802ff007988 */ /* 0x0003e40008000808 */
.L_x_19:
[----:B------:R-:W-:Y:S05]  /*0840*/  BSYNC B1 ;  /* 0x0000000000017941 */ /* 0x000fea0003800000 */
.L_x_18:
[----:B------:R1:W-:Y:S02]  /*0850*/  @!P2 STS [UR8+0x20], R5 ;  /* 0x00002005ff00a988 */ /* 0x0003e40008000808 */
.L_x_20:
[----:B------:R-:W-:Y:S05]  /*0860*/  BSYNC B2 ;  /* 0x0000000000027941 */ /* 0x000fea0003800000 */
.L_x_17:
[----:B------:R-:W-:Y:S05]  /*0870*/  WARPSYNC.ALL ;  /* 0x0000000000007948 */ /* 0x000fea0003800000 */
[----:B-1----:R-:W1:Y:S01]  /*0880*/  LDC R5, c[0x0][0x22c] ;  /* 0x00008b00ff057b82 */ /* 0x002e620000000800 */
[----:B------:R-:W-:Y:S01]  /*0890*/  BSSY B2, `(.L_x_21) ;  /* 0x000000b000027945 */ /* 0x000fe20003800000 */
[----:B-1----:R-:W-:-:S03]  /*08a0*/  VIADD R5, R5, 0xffffffff ;  /* 0xffffffff05057836 */ /* 0x002fc60000000000 */
[----:B------:R-:W-:Y:S05]  /*08b0*/  @P2 BRA `(.L_x_22) ;  /* 0x0000000000202947 */ /* 0x000fea0003800000 */
[----:B---345:R-:W1:Y:S01]  /*08c0*/  LDS R2, [UR8+0x1c] ;  /* 0x00001c08ff027984 */ /* 0x038e620008000800 */
[----:B------:R-:W3:Y:S03]  /*08d0*/  LDC.64 R10, c[0x0][0x240] ;  /* 0x00009000ff0a7b82 */ /* 0x000ee60000000a00 */
[----:B------:R4:W-:Y:S01]  /*08e0*/  STS [UR8+0x24], R5 ;  /* 0x00002405ff007988 */ /* 0x0009e20008000808 */
[--C-:B---3--:R-:W-:Y:S02]  /*08f0*/  SHF.R.U32.HI R9, RZ, 0x4, R11.reuse ;  /* 0x00000004ff097819 */ /* 0x108fe4000001160b */
[----:B------:R-:W-:-:S05]  /*0900*/  SHF.R.U64 R3, R10, 0x4, R11 ;  /* 0x000000040a037819 */ /* 0x000fca000000120b */
[----:B------:R4:W-:Y:S01]  /*0910*/  STS [UR8+0xc], R3 ;  /* 0x00000c03ff007988 */ /* 0x0009e20008000808 */
[----:B-1----:R-:W-:-:S05]  /*0920*/  LOP3.LUT R2, R2, 0xf, R9, 0xb8, !PT ;  /* 0x0000000f02027812 */ /* 0x002fca00078eb809 */
[----:B------:R4:W-:Y:S02]  /*0930*/  STS [UR8+0x1c], R2 ;  /* 0x00001c02ff007988 */ /* 0x0009e40008000808 */
.L_x_22:
[----:B------:R-:W-:Y:S05]  /*0940*/  BSYNC B2 ;  /* 0x0000000000027941 */ /* 0x000fea0003800000 */
.L_x_21:
[----:B------:R-:W-:Y:S04]  /*0950*/  BSSY B3, `(.L_x_23) ;  /* 0x000001d000037945 */ /* 0x000fe80003800000 */
[----:B------:R-:W-:Y:S04]  /*0960*/  BSSY B2, `(.L_x_24) ;  /* 0x0000018000027945 */ /* 0x000fe80003800000 */
[----:B------:R-:W-:Y:S05]  /*0970*/  @P2 BRA `(.L_x_25) ;  /* 0x00000000001c2947 */ /* 0x000fea0003800000 */
[----:B---345:R-:W1:Y:S02]  /*0980*/  LDS R2, [UR8+0x34] ;  /* 0x00003408ff027984 */ /* 0x038e640008000800 */
[----:B-1----:R-:W-:-:S05]  /*0990*/  LOP3.LUT R2, R2, 0x7, RZ, 0xb8, !PT ;  /* 0x0000000702027812 */ /* 0x002fca00078eb8ff */
[----:B------:R1:W-:Y:S01]  /*09a0*/  STS [UR8+0x34], R2 ;  /* 0x00003402ff007988 */ /* 0x0003e20008000808 */
[----:B------:R-:W-:Y:S05]  /*09b0*/  @P2 BRA `(.L_x_26) ;  /* 0x00000000001c2947 */ /* 0x000fea0003800000 */
[----:B-1----:R-:W1:Y:S02]  /*09c0*/  LDS R2, [UR8+0x34] ;  /* 0x00003408ff027984 */ /* 0x002e640008000800 */
[----:B-1----:R-:W-:-:S05]  /*09d0*/  LOP3.LUT R2, R2, 0x38, RZ, 0xb8, !PT ;  /* 0x0000003802027812 */ /* 0x002fca00078eb8ff */
[----:B------:R1:W-:Y:S02]  /*09e0*/  STS [UR8+0x34], R2 ;  /* 0x00003402ff007988 */ /* 0x0003e40008000808 */
.L_x_25:
[----:B------:R-:W-:Y:S05]  /*09f0*/  @P2 BRA `(.L_x_27) ;  /* 0x00000000001c2947 */ /* 0x000fea0003800000 */
[----:B-1-345:R-:W1:Y:S02]  /*0a00*/  LDS R2, [UR8+0x8] ;  /* 0x00000808ff027984 */ /* 0x03ae640008000800 */
[----:B-1----:R-:W-:-:S05]  /*0a10*/  LOP3.LUT R2, R2, 0x780, RZ, 0xb8, !PT ;  /* 0x0000078002027812 */ /* 0x002fca00078eb8ff */
[----:B------:R3:W-:Y:S02]  /*0a20*/  STS [UR8+0x8], R2 ;  /* 0x00000802ff007988 */ /* 0x0007e40008000808 */
.L_x_26:
[----:B------:R-:W-:Y:S05]  /*0a30*/  @P2 BRA `(.L_x_28) ;  /* 0x0000000000282947 */ /* 0x000fea0003800000 */
[----:B-1-3--:R-:W1:Y:S02]  /*0a40*/  LDS R2, [UR8+0x8] ;  /* 0x00000808ff027984 */ /* 0x00ae640008000800 */
[----:B-1----:R-:W-:-:S05]  /*0a50*/  LOP3.LUT R2, R2, 0x1800, RZ, 0xb8, !PT ;  /* 0x0000180002027812 */ /* 0x002fca00078eb8ff */
[----:B------:R1:W-:Y:S02]  /*0a60*/  STS [UR8+0x8], R2 ;  /* 0x00000802ff007988 */ /* 0x0003e40008000808 */
.L_x_27:
[----:B------:R-:W-:Y:S05]  /*0a70*/  @P2 BREAK B2 ;  /* 0x0000000000022942 */ /* 0x000fea0003800000 */
[----:B------:R-:W-:Y:S05]  /*0a80*/  @P2 BRA `(.L_x_29) ;  /* 0x0000000000242947 */ /* 0x000fea0003800000 */
[----:B-1-345:R-:W1:Y:S01]  /*0a90*/  LDS R2, [UR8+0x8] ;  /* 0x00000808ff027984 */ /* 0x03ae620008000800 */
[----:B------:R-:W-:-:S05]  /*0aa0*/  IMAD.MOV.U32 R3, RZ, RZ, 0x6000 ;  /* 0x00006000ff037424 */ /* 0x000fca00078e00ff */
[----:B-1----:R-:W-:-:S04]  /*0ab0*/  LOP3.LUT R2, R2, 0x2000, R3, 0xd8, !PT ;  /* 0x0000200002027812 */ /* 0x002fc800078ed803 */
[----:B------:R-:W-:-:S05]  /*0ac0*/  LOP3.LUT R2, R2, 0x400000, RZ, 0xb8, !PT ;  /* 0x0040000002027812 */ /* 0x000fca00078eb8ff */
[----:B------:R4:W-:Y:S02]  /*0ad0*/  STS [UR8+0x8], R2 ;  /* 0x00000802ff007988 */ /* 0x0009e40008000808 */
.L_x_28:
[----:B------:R-:W-:Y:S05]  /*0ae0*/  BSYNC B2 ;  /* 0x0000000000027941 */ /* 0x000fea0003800000 */
.L_x_24:
[----:B-1-34-:R-:W1:Y:S02]  /*0af0*/  @!P2 LDS R2, [UR8+0x8] ;  /* 0x00000808ff02a984 */ /* 0x01ae640008000800 */
[----:B-1----:R-:W-:-:S05]  /*0b00*/  @!P2 LOP3.LUT R2, R2, 0x8000, RZ, 0xb8, !PT ;  /* 0x000080000202a812 */ /* 0x002fca00078eb8ff */
[----:B------:R1:W-:Y:S02]  /*0b10*/  @!P2 STS [UR8+0x8], R2 ;  /* 0x00000802ff00a988 */ /* 0x0003e40008000808 */
.L_x_29:
[----:B------:R-:W-:Y:S05]  /*0b20*/  BSYNC B3 ;  /* 0x0000000000037941 */ /* 0x000fea0003800000 */
.L_x_23:
[----:B------:R-:W-:Y:S05]  /*0b30*/  WARPSYNC.ALL ;  /* 0x0000000000007948 */ /* 0x000fea0003800000 */
[----:B------:R-:W-:-:S04]  /*0b40*/  UIADD3 UR9, UR5, 0x80, URZ ;  /* 0x0000008005097890 */ /* 0x000fc8000fffe03f */
[----:B------:R-:W-:-:S04]  /*0b50*/  UIADD3 UR26, UP0, UR9, UR24, URZ ;  /* 0x00000018091a7290 */ /* 0x000fc8000ff1e03f */
[----:B------:R-:W-:Y:S01]  /*0b60*/  ULEA.HI.X.SX32 UR27, UR9, UR25, 0x1, UP0 ;  /* 0x00000019091b7291 */ /* 0x000fe200080f0e3f */
[----:B------:R-:W-:Y:S11]  /*0b70*/  @P0 BRA `(.L_x_30) ;  /* 0x0000000000300947 */ /* 0x000ff60003800000 */
[----:B-1-345:R-:W1:Y:S01]  /*0b80*/  S2R R2, SR_LANEID ;  /* 0x0000000000027919 */ /* 0x03ae620000000000 */
[----:B------:R-:W-:Y:S05]  /*0b90*/  WARPSYNC.ALL ;  /* 0x0000000000007948 */ /* 0x000fea0003800000 */
[----:B-1----:R-:W-:-:S05]  /*0ba0*/  IMAD.SHL.U32 R8, R2, 0x4, RZ ;  /* 0x0000000402087824 */ /* 0x002fca00078e00ff */
[----:B------:R-:W1:Y:S01]  /*0bb0*/  LDS R9, [R8+UR8] ;  /* 0x0000000808097984 */ /* 0x000e620008000800 */
[----:B------:R-:W-:Y:S01]  /*0bc0*/  IADD3 R2, P1, R8, UR26, RZ ;  /* 0x0000001a08027c10 */ /* 0x000fe2000ff3e0ff */
[----:B------:R-:W-:-:S04]  /*0bd0*/  UMOV UR10, UR26 ;  /* 0x0000001a000a7c82 */ /* 0x000fc80008000000 */
[----:B------:R-:W-:Y:S01]  /*0be0*/  IMAD.X R3, RZ, RZ, UR27, P1 ;  /* 0x0000001bff037e24 */ /* 0x000fe200088e06ff */
[----:B------:R-:W-:-:S04]  /*0bf0*/  UMOV UR11, UR27 ;  /* 0x0000001b000b7c82 */ /* 0x000fc80008000000 */
[----:B-1----:R1:W3:Y:S01]  /*0c00*/  ATOMG.E.EXCH.STRONG.GPU PT, RZ, [R2], R9 ;  /* 0x0000000902ff73a8 */ /* 0x0022e200041ee100 */
[----:B------:R-:W-:-:S04]  /*0c10*/  DEPBAR {5,4,3,2,1,0} ;  /* 0x0000003f0000791a */ /* 0x000fc80000000000 */
[----:B------:R1:W-:Y:S01]  /*0c20*/  UTMACCTL.IV [UR10] ;  /* 0x000000000a0079b9 */ /* 0x0003e20008000000 */
[----:B------:R-:W-:Y:S01]  /*0c30*/  NOP ;  /* 0x0000000000007918 */ /* 0x000fe20000000000 */
.L_x_30:
[----:B------:R-:W-:Y:S05]  /*0c40*/  @P0 BRA `(.L_x_31) ;  /* 0x00000000000c0947 */ /* 0x000fea0003800000 */
[----:B------:R0:W-:Y:S01]  /*0c50*/  UTMACMDFLUSH ;  /* 0x00000000000079b7 */ /* 0x0001e20000000000 */
[----:B------:R-:W-:Y:S05]  /*0c60*/  @P0 BRA `(.L_x_31) ;  /* 0x0000000000040947 */ /* 0x000fea0003800000 */
[----:B------:R-:W-:-:S04]  /*0c70*/  DEPBAR.LE SB0, 0x0 ;  /* 0x000080000000791a */ /* 0x000fc80000000000 */
.L_x_31:
[----:B------:R-:W-:Y:S05]  /*0c80*/  WARPSYNC.ALL ;  /* 0x0000000000007948 */ /* 0x000fea0003800000 */
[----:B---3--:R-:W-:Y:S06]  /*0c90*/  BAR.SYNC.DEFER_BLOCKING 0x0 ;  /* 0x0000000000007b1d */ /* 0x008fec0000010000 */
[----:B------:R-:W-:Y:S02]  /*0ca0*/  BSSY B3, `(.L_x_32) ;  /* 0x000000b000037945 */ /* 0x000fe40003800000 */
[----:B------:R-:W-:Y:S06]  /*0cb0*/  BAR.SYNC.DEFER_BLOCKING 0x0 ;  /* 0x0000000000007b1d */ /* 0x000fec0000010000 */
[----:B------:R3:W-:Y:S01]  /*0cc0*/  @!P0 STS [R4], RZ ;  /* 0x000000ff04008388 */ /* 0x0007e20000000800 */
[----:B------:R-:W-:Y:S01]  /*0cd0*/  NOP ;  /* 0x0000000000007918 */ /* 0x000fe20000000000 */
[----:B------:R-:W-:Y:S05]  /*0ce0*/  @P2 BRA `(.L_x_33) ;  /* 0x0000000000182947 */ /* 0x000fea0003800000 */
[----:B-1--45:R-:W1:Y:S01]  /*0cf0*/  LDS R2, [UR8+0x8] ;  /* 0x00000808ff027984 */ /* 0x032e620008000800 */
[----:B------:R-:W4:Y:S01]  /*0d00*/  LDC.64 R8, c[0x0][0x220] ;  /* 0x00008800ff087b82 */ /* 0x000f220000000a00 */
[----:B------:R-:W-:Y:S02]  /*0d10*/  IMAD.MOV.U32 R3, RZ, RZ, 0x70 ;  /* 0x00000070ff037424 */ /* 0x000fe400078e00ff */
[----:B----4-:R4:W-:Y:S03]  /*0d20*/  STS.64 [UR8], R8 ;  /* 0x00000008ff007988 */ /* 0x0109e60008000a08 */
[----:B-1----:R-:W-:-:S05]  /*0d30*/  LOP3.LUT R2, R2, 0x10, R3, 0xd8, !PT ;  /* 0x0000001002027812 */ /* 0x002fca00078ed803 */
[----:B------:R4:W-:Y:S02]  /*0d40*/  STS [UR8+0x8], R2 ;  /* 0x00000802ff007988 */ /* 0x0009e40008000808 */
.L_x_33:
[----:B-1----:R-:W-:Y:S05]  /*0d50*/  BSYNC B3 ;  /* 0x0000000000037941 */ /* 0x002fea0003800000 */
.L_x_32:
[----:B------:R-:W-:Y:S04]  /*0d60*/  BSSY B3, `(.L_x_34) ;  /* 0x0000033000037945 */ /* 0x000fe80003800000 */
[----:B------:R-:W-:Y:S04]  /*0d70*/  BSSY B4, `(.L_x_35) ;  /* 0x000002e000047945 */ /* 0x000fe80003800000 */
[----:B------:R-:W-:Y:S05]  /*0d80*/  @P2 BRA `(.L_x_36) ;  /* 0x0000000000242947 */ /* 0x000fea0003800000 */
[----:B----45:R-:W1:Y:S01]  /*0d90*/  LDS R2, [UR8+0x34] ;  /* 0x00003408ff027984 */ /* 0x030e620008000800 */
[----:B------:R-:W-:-:S05]  /*0da0*/  IMAD.MOV.U32 R3, RZ, RZ, 0x7f000000 ;  /* 0x7f000000ff037424 */ /* 0x000fca00078e00ff */
[----:B-1----:R-:W-:-:S05]  /*0db0*/  LOP3.LUT R2, R2, 0xff000000, R3, 0xb8, !PT ;  /* 0xff00000002027812 */ /* 0x002fca00078eb803 */
[----:B------:R1:W-:Y:S01]  /*0dc0*/  STS [UR8+0x34], R2 ;  /* 0x00003402ff007988 */ /* 0x0003e20008000808 */
[----:B------:R-:W-:Y:S05]  /*0dd0*/  @P2 BRA `(.L_x_37) ;  /* 0x0000000000182947 */ /* 0x000fea0003800000 */
[----:B-1----:R-:W1:Y:S01]  /*0de0*/  LDS R2, [UR8+0x38] ;  /* 0x00003808ff027984 */ /* 0x002e620008000800 */
[----:B------:R-:W-:-:S05]  /*0df0*/  IMAD.MOV.U32 R3, RZ, RZ, 0x7f ;  /* 0x0000007fff037424 */ /* 0x000fca00078e00ff */
[----:B-1----:R-:W-:-:S05]  /*0e00*/  LOP3.LUT R2, R2, 0xff, R3, 0xb8, !PT ;  /* 0x000000ff02027812 */ /* 0x002fca00078eb803 */
[----:B------:R1:W-:Y:S02]  /*0e10*/  STS [UR8+0x38], R2 ;  /* 0x00003802ff007988 */ /* 0x0003e40008000808 */
.L_x_36:
[----:B------:R-:W-:Y:S05]  /*0e20*/  @P2 BRA `(.L_x_38) ;  /* 0x00000000000c2947 */ /* 0x000fea0003800000 */
[----:B------:R1:W-:Y:S02]  /*0e30*/  STS [UR8+0x20], R5 ;  /* 0x00002005ff007988 */ /* 0x0003e40008000808 */
.L_x_37:
[----:B------:R-:W-:Y:S05]  /*0e40*/  @P2 BRA `(.L_x_39) ;  /* 0x0000000000242947 */ /* 0x000fea0003800000 */
[----:B------:R1:W-:Y:S02]  /*0e50*/  STS [UR8+0x24], R6 ;  /* 0x00002406ff007988 */ /* 0x0003e40008000808 */
.L_x_38:
[----:B------:R-:W-:Y:S05]  /*0e60*/  @P2 BRA `(.L_x_40) ;  /* 0x00000000002c2947 */ /* 0x000fea0003800000 */
[----:B-1--45:R-:W1:Y:S01]  /*0e70*/  LDS R2, [UR8+0x1c] ;  /* 0x00001c08ff027984 */ /* 0x032e620008000800 */
[----:B------:R-:W4:Y:S02]  /*0e80*/  LDC.64 R8, c[0x0][0x248] ;  /* 0x00009200ff087b82 */ /* 0x000f240000000a00 */
[--C-:B----4-:R-:W-:Y:S02]  /*0e90*/  SHF.R.U32.HI R5, RZ, 0x4, R9.reuse ;  /* 0x00000004ff057819 */ /* 0x110fe40000011609 */
[----:B------:R-:W-:-:S05]  /*0ea0*/  SHF.R.U64 R3, R8, 0x4, R9 ;  /* 0x0000000408037819 */ /* 0x000fca0000001209 */
[----:B------:R4:W-:Y:S01]  /*0eb0*/  STS [UR8+0xc], R3 ;  /* 0x00000c03ff007988 */ /* 0x0009e20008000808 */
[----:B-1----:R-:W-:-:S05]  /*0ec0*/  LOP3.LUT R2, R2, 0xf, R5, 0xb8, !PT ;  /* 0x0000000f02027812 */ /* 0x002fca00078eb805 */
[----:B------:R4:W-:Y:S02]  /*0ed0*/  STS [UR8+0x1c], R2 ;  /* 0x00001c02ff007988 */ /* 0x0009e40008000808 */
.L_x_39:
[----:B------:R-:W-:Y:S05]  /*0ee0*/  @P2 BRA `(.L_x_41) ;  /* 0x00000000001c2947 */ /* 0x000fea0003800000 */
[----:B-1--45:R-:W1:Y:S02]  /*0ef0*/  LDS R2, [UR8+0x34] ;  /* 0x00003408ff027984 */ /* 0x032e640008000800 */
[----:B-1----:R-:W-:-:S05]  /*0f00*/  LOP3.LUT R2, R2, 0x7, RZ, 0xb8, !PT ;  /* 0x0000000702027812 */ /* 0x002fca00078eb8ff */
[----:B------:R1:W-:Y:S02]  /*0f10*/  STS [UR8+0x34], R2 ;  /* 0x00003402ff007988 */ /* 0x0003e40008000808 */
.L_x_40:
[----:B------:R-:W-:Y:S05]  /*0f20*/  @P2 BRA `(.L_x_42) ;  /* 0x00000000001c2947 */ /* 0x000fea0003800000 */
[----:B-1--45:R-:W1:Y:S02]  /*0f30*/  LDS R2, [UR8+0x34] ;  /* 0x00003408ff027984 */ /* 0x032e640008000800 */
[----:B-1----:R-:W-:-:S05]  /*0f40*/  LOP3.LUT R2, R2, 0x38, RZ, 0xb8, !PT ;  /* 0x0000003802027812 */ /* 0x002fca00078eb8ff */
[----:B------:R1:W-:Y:S02]  /*0f50*/  STS [UR8+0x34], R2 ;  /* 0x00003402ff007988 */ /* 0x0003e40008000808 */
.L_x_41:
[----:B------:R-:W-:Y:S05]  /*0f60*/  @P2 BRA `(.L_x_43) ;  /* 0x00000000001c2947 */ /* 0x000fea0003800000 */
[----:B-1--45:R-:W1:Y:S02]  /*0f70*/  LDS R2, [UR8+0x8] ;  /* 0x00000808ff027984 */ /* 0x032e640008000800 */
[----:B-1----:R-:W-:-:S05]  /*0f80*/  LOP3.LUT R2, R2, 0x780, RZ, 0xb8, !PT ;  /* 0x0000078002027812 */ /* 0x002fca00078eb8ff */
[----:B------:R1:W-:Y:S02]  /*0f90*/  STS [UR8+0x8], R2 ;  /* 0x00000802ff007988 */ /* 0x0003e40008000808 */
.L_x_42:
[----:B------:R-:W-:Y:S05]  /*0fa0*/  @P2 BRA `(.L_x_44) ;  /* 0x0000000000282947 */ /* 0x000fea0003800000 */
[----:B-1--45:R-:W1:Y:S02]  /*0fb0*/  LDS R2, [UR8+0x8] ;  /* 0x00000808ff027984 */ /* 0x032e640008000800 */
[----:B-1----:R-:W-:-:S05]  /*0fc0*/  LOP3.LUT R2, R2, 0x1800, RZ, 0xb8, !PT ;  /* 0x0000180002027812 */ /* 0x002fca00078eb8ff */
[----:B------:R1:W-:Y:S02]  /*0fd0*/  STS [UR8+0x8], R2 ;  /* 0x00000802ff007988 */ /* 0x0003e40008000808 */
.L_x_43:
[----:B------:R-:W-:Y:S05]  /*0fe0*/  @P2 BREAK B4 ;  /* 0x0000000000042942 */ /* 0x000fea0003800000 */
[----:B------:R-:W-:Y:S05]  /*0ff0*/  @P2 BRA `(.L_x_45) ;  /* 0x0000000000242947 */ /* 0x000fea0003800000 */
[----:B-1--45:R-:W1:Y:S01]  /*1000*/  LDS R2, [UR8+0x8] ;  /* 0x00000808ff027984 */ /* 0x032e620008000800 */
[----:B------:R-:W-:-:S05]  /*1010*/  IMAD.MOV.U32 R3, RZ, RZ, 0x6000 ;  /* 0x00006000ff037424 */ /* 0x000fca00078e00ff */
[----:B-1----:R-:W-:-:S04]  /*1020*/  LOP3.LUT R2, R2, 0x6000, R3, 0xd8, !PT ;  /* 0x0000600002027812 */ /* 0x002fc800078ed803 */
[----:B------:R-:W-:-:S05]  /*1030*/  LOP3.LUT R2, R2, 0x400000, RZ, 0xb8, !PT ;  /* 0x0040000002027812 */ /* 0x000fca00078eb8ff */
[----:B------:R1:W-:Y:S02]  /*1040*/  STS [UR8+0x8], R2 ;  /* 0x00000802ff007988 */ /* 0x0003e40008000808 */
.L_x_44:
[----:B------:R-:W-:Y:S05]  /*1050*/  BSYNC B4 ;  /* 0x0000000000047941 */ /* 0x000fea0003800000 */
.L_x_35:
[----:B-1--45:R-:W1:Y:S02]  /*1060*/  @!P2 LDS R2, [UR8+0x8] ;  /* 0x00000808ff02a984 */ /* 0x032e640008000800 */
[----:B-1----:R-:W-:-:S05]  /*1070*/  @!P2 LOP3.LUT R2, R2, 0x8000, RZ, 0xb8, !PT ;  /* 0x000080000202a812 */ /* 0x002fca00078eb8ff */
[----:B------:R1:W-:Y:S02]  /*1080*/  @!P2 STS [UR8+0x8], R2 ;  /* 0x00000802ff00a988 */ /* 0x0003e40008000808 */
.L_x_45:
[----:B------:R-:W-:Y:S05]  /*1090*/  BSYNC B3 ;  /* 0x0000000000037941 */ /* 0x000fea0003800000 */
.L_x_34:
[----:B------:R-:W-:Y:S05]  /*10a0*/  WARPSYNC.ALL ;  /* 0x0000000000007948 */ /* 0x000fea0003800000 */
[----:B------:R-:W-:Y:S01]  /*10b0*/  UIADD3 UR5, UR5, 0x100, URZ ;  /* 0x0000010005057890 */ /* 0x000fe2000fffe03f */
[----:B------:R-:W-:Y:S02]  /*10c0*/  ISETP.GE.AND P1, PT, R12, 0x1, PT ;  /* 0x000000010c00780c */ /* 0x000fe40003f26270 */
[----:B------:R-:W-:Y:S02]  /*10d0*/  CS2R R24, SRZ ;  /* 0x0000000000187805 */ /* 0x000fe4000001ff00 */
[----:B------:R-:W-:Y:S01]  /*10e0*/  CS2R R26, SRZ ;  /* 0x00000000001a7805 */ /* 0x000fe2000001ff00 */
[----:B------:R-:W-:Y:S01]  /*10f0*/  UIADD3 UR24, UP0, UR5, UR24, URZ ;  /* 0x0000001805187290 */ /* 0x000fe2000ff1e03f */
[----:B------:R-:W-:-:S02]  /*1100*/  CS2R R28, SRZ ;  /* 0x00000000001c7805 */ /* 0x000fc4000001ff00 */
[----:B------:R-:W-:Y:S02]  /*1110*/  CS2R R30, SRZ ;  /* 0x00000000001e7805 */ /* 0x000fe4000001ff00 */
[----:B------:R-:W-:Y:S01]  /*1120*/  CS2R R32, SRZ ;  /* 0x0000000000207805 */ /* 0x000fe2000001ff00 */
[----:B------:R-:W-:Y:S01]  /*1130*/  ULEA.HI.X.SX32 UR25, UR5, UR25, 0x1, UP0 ;  /* 0x0000001905197291 */ /* 0x000fe200080f0e3f */
[----:B------:R-:W-:Y:S02]  /*1140*/  CS2R R34, SRZ ;  /* 0x0000000000227805 */ /* 0x000fe4000001ff00 */
[----:B------:R-:W-:Y:S02]  /*1150*/  CS2R R36, SRZ ;  /* 0x0000000000247805 */ /* 0x000fe4000001ff00 */
[----:B------:R-:W-:Y:S02]  /*1160*/  CS2R R38, SRZ ;  /* 0x0000000000267805 */ /* 0x000fe4000001ff00 */
[----:B------:R-:W-:-:S02]  /*1170*/  CS2R R40, SRZ ;  /* 0x0000000000287805 */ /* 0x000fc4000001ff00 */
[----:B------:R-:W-:Y:S02]  /*1180*/  CS2R R42, SRZ ;  /* 0x00000000002a7805 */ /* 0x000fe4000001ff00 */
[----:B------:R-:W-:Y:S02]  /*1190*/  CS2R R44, SRZ ;  /* 0x00000000002c7805 */ /* 0x000fe4000001ff00 */
        /* <DEDUP_REMOVED lines=8> */
[----:B------:R-:W-:Y:S01]  /*1220*/  CS2R R62, SRZ ;  /* 0x00000000003e7805 */ /* 0x000fe2000001ff00 */
[----:B------:R-:W-:Y:S01]  /*1230*/  IMAD.MOV.U32 R64, RZ, RZ, RZ ;  /* 0x000000ffff407224 */ /* 0x000fe200078e00ff */
[----:B------:R-:W-:Y:S06]  /*1240*/  @P0 BRA `(.L_x_46) ;  /* 0x0000000000300947 */ /* 0x000fec0003800000 */
[----:B-1--45:R-:W2:Y:S01]  /*1250*/  S2R R2, SR_LANEID ;  /* 0x0000000000027919 */ /* 0x032ea20000000000 */
[----:B------:R-:W-:Y:S05]  /*1260*/  WARPSYNC.ALL ;  /* 0x0000000000007948 */ /* 0x000fea0003800000 */
[----:B--23--:R-:W-:-:S05]  /*1270*/  IMAD.SHL.U32 R4, R2, 0x4, RZ ;  /* 0x0000000402047824 */ /* 0x00cfca00078e00ff */
[----:B------:R-:W1:Y:S01]  /*1280*/  LDS R5, [R4+UR8] ;  /* 0x0000000804057984 */ /* 0x000e620008000800 */
[----:B------:R-:W-:Y:S01]  /*1290*/  IADD3 R2, P3, R4, UR24, RZ ;  /* 0x0000001804027c10 */ /* 0x000fe2000ff7e0ff */
[----:B------:R-:W-:-:S04]  /*12a0*/  UMOV UR10, UR24 ;  /* 0x00000018000a7c82 */ /* 0x000fc80008000000 */
[----:B------:R-:W-:Y:S01]  /*12b0*/  IMAD.X R3, RZ, RZ, UR25, P3 ;  /* 0x00000019ff037e24 */ /* 0x000fe200098e06ff */
[----:B------:R-:W-:-:S04]  /*12c0*/  UMOV UR11, UR25 ;  /* 0x00000019000b7c82 */ /* 0x000fc80008000000 */
[----:B-1----:R1:W2:Y:S01]  /*12d0*/  ATOMG.E.EXCH.STRONG.GPU PT, RZ, [R2], R5 ;  /* 0x0000000502ff73a8 */ /* 0x0022a200041ee100 */
[----:B------:R-:W-:-:S04]  /*12e0*/  DEPBAR {5,4,3,2,1,0} ;  /* 0x0000003f0000791a */ /* 0x000fc80000000000 */
[----:B------:R1:W-:Y:S01]  /*12f0*/  UTMACCTL.IV [UR10] ;  /* 0x000000000a0079b9 */ /* 0x0003e20008000000 */
[----:B------:R-:W-:Y:S01]  /*1300*/  NOP ;  /* 0x0000000000007918 */ /* 0x000fe20000000000 */
.L_x_46:
[----:B------:R-:W-:Y:S05]  /*1310*/  @P0 BRA `(.L_x_47) ;  /* 0x00000000000c0947 */ /* 0x000fea0003800000 */
[----:B------:R0:W-:Y:S01]  /*1320*/  UTMACMDFLUSH ;  /* 0x00000000000079b7 */ /* 0x0001e20000000000 */
[----:B------:R-:W-:Y:S05]  /*1330*/  @P0 BRA `(.L_x_47) ;  /* 0x0000000000040947 */ /* 0x000fea0003800000 */
[----:B------:R-:W-:-:S04]  /*1340*/  DEPBAR.LE SB0, 0x0 ;  /* 0x000080000000791a */ /* 0x000fc80000000000 */
.L_x_47:
[----:B------:R-:W-:Y:S05]  /*1350*/  WARPSYNC.ALL ;  /* 0x0000000000007948 */ /* 0x000fea0003800000 */
[----:B--2---:R-:W-:Y:S01]  /*1360*/  BAR.SYNC.DEFER_BLOCKING 0x0 ;  /* 0x0000000000007b1d */ /* 0x004fe20000010000 */
[----:B------:R-:W-:Y:S01]  /*1370*/  USHF.L.U32 UR19, UR29, 0x7, URZ ;  /* 0x000000071d137899 */ /* 0x000fe2000800063f */
[----:B------:R-:W-:Y:S01]  /*1380*/  IMAD.MOV.U32 R65, RZ, RZ, RZ ;  /* 0x000000ffff417224 */ /* 0x000fe200078e00ff */
[----:B------:R-:W-:Y:S02]  /*1390*/  CS2R R66, SRZ ;  /* 0x0000000000427805 */ /* 0x000fe4000001ff00 */
[----:B------:R-:W-:-:S02]  /*13a0*/  CS2R R68, SRZ ;  /* 0x0000000000447805 */ /* 0x000fc4000001ff00 */
[----:B------:R-:W-:Y:S01]  /*13b0*/  CS2R R70, SRZ ;  /* 0x0000000000467805 */ /* 0x000fe2000001ff00 */
[----:B------:R-:W-:Y:S01]  /*13c0*/  VOTEU.ALL UP0, P2 ;  /* 0x00000000003f7886 */ /* 0x000fe20001000000 */
[----:B-1----:R-:W-:Y:S01]  /*13d0*/  UMOV UR10, 0x1 ;  /* 0x00000001000a7882 */ /* 0x002fe20000000000 */
[----:B------:R-:W-:Y:S01]  /*13e0*/  VOTEU.ALL UP1, P2 ;  /* 0x00000000003f7886 */ /* 0x000fe20001020000 */
[----:B------:R-:W-:Y:S01]  /*13f0*/  VOTEU.ALL UP2, P2 ;  /* 0x00000000003f7886 */ /* 0x000fe20001040000 */
[----:B------:R-:W-:Y:S01]  /*1400*/  CS2R R72, SRZ ;  /* 0x0000000000487805 */ /* 0x000fe2000001ff00 */
[----:B------:R-:W-:-:S04]  /*1410*/  @!UP0 UIADD3 UR12, -UR10, 0x100000, URZ ;  /* 0x001000000a0c8890 */ /* 0x000fc8000fffe13f */
[----:B------:R-:W-:Y:S02]  /*1420*/  @!UP0 USHF.L.U32 UR13, UR12, 0xb, URZ ;  /* 0x0000000b0c0d8899 */ /* 0x000fe4000800063f */
[----:B------:R-:W-:Y:S01]  /*1430*/  @!UP0 USHF.L.U32 UR12, UR12, 0x1, URZ ;  /* 0x000000010c0c8899 */ /* 0x000fe2000800063f */
        /* <DEDUP_REMOVED lines=9> */
[----:B------:R-:W-:Y:S01]  /*14d0*/  VOTEU.ALL UP0, P2 ;  /* 0x00000000003f7886 */ /* 0x000fe20001000000 */
[----:B------:R-:W-:Y:S02]  /*14e0*/  CS2R R80, SRZ ;  /* 0x0000000000507805 */ /* 0x000fe4000001ff00 */
[----:B------:R-:W-:Y:S02]  /*14f0*/  CS2R R82, SRZ ;  /* 0x0000000000527805 */ /* 0x000fe4000001ff00 */
[----:B------:R-:W-:Y:S02]  /*1500*/  CS2R R84, SRZ ;  /* 0x0000000000547805 */ /* 0x000fe4000001ff00 */
[----:B------:R-:W-:Y:S01]  /*1510*/  CS2R R86, SRZ ;  /* 0x0000000000567805 */ /* 0x000fe2000001ff00 */
[----:B------:R-:W1:Y:S02]  /*1520*/  FENCE.VIEW.ASYNC.S ;  /* 0x00000000000073c6 */ /* 0x000e640000000000 */
[----:B-1----:R-:W1:Y:S02]  /*1530*/  @!UP0 SYNCS.EXCH.64 URZ, [UR8+0x6000], UR12 ;  /* 0x0060000c083f85b2 */ /* 0x002e640008000100 */
[----:B-1----:R-:W-:Y:S06]  /*1540*/  BAR.SYNC.DEFER_BLOCKING 0x0 ;  /* 0x0000000000007b1d */ /* 0x002fec0000010000 */
[----:B------:R1:W2:Y:S02]  /*1550*/  @!UP1 SYNCS.EXCH.64 URZ, [UR8+0x6008], UR14 ;  /* 0x0060080e083f95b2 */ /* 0x0002a40008000100 */
[----:B--2---:R-:W-:Y:S01]  /*1560*/  BAR.SYNC.DEFER_BLOCKING 0x0 ;  /* 0x0000000000007b1d */ /* 0x004fe20000010000 */
[----:B-1----:R-:W-:-:S05]  /*1570*/  USHF.L.U32 UR15, UR28, 0x7, URZ ;  /* 0x000000071c0f7899 */ /* 0x002fca000800063f */
[----:B------:R1:W2:Y:S01]  /*1580*/  @!UP2 SYNCS.EXCH.64 URZ, [UR8+0x6010], UR10 ;  /* 0x0060100a083fa5b2 */ /* 0x0002a20008000100 */
[----:B------:R-:W-:Y:S06]  /*1590*/  @!P1 BRA `(.L_x_48) ;  /* 0x0000000400609947 */ /* 0x000fec0003800000 */
[----:B----45:R-:W-:Y:S02]  /*15a0*/  SHF.R.U32.HI R2, RZ, 0x5, R0 ;  /* 0x00000005ff027819 */ /* 0x030fe40000011600 */
[----:B------:R-:W-:Y:S02]  /*15b0*/  CS2R R24, SRZ ;  /* 0x0000000000187805 */ /* 0x000fe4000001ff00 */
[----:B------:R-:W-:Y:S02]  /*15c0*/  CS2R R26, SRZ ;  /* 0x00000000001a7805 */ /* 0x000fe4000001ff00 */
[----:B------:R-:W-:Y:S02]  /*15d0*/  CS2R R28, SRZ ;  /* 0x00000000001c7805 */ /* 0x000fe4000001ff00 */
[----:B------:R-:W-:Y:S02]  /*15e0*/  R2UR UR30, R2 ;  /* 0x00000000021e72ca */ /* 0x000fe400000e0000 */
        /* <DEDUP_REMOVED lines=28> */
[----:B------:R-:W-:Y:S01]  /*17b0*/  CS2R R86, SRZ ;  /* 0x0000000000567805 */ /* 0x000fe2000001ff00 */
[----:B------:R-:W-:Y:S01]  /*17c0*/  UMOV UR5, URZ ;  /* 0x0000003f00057c82 */ /* 0x000fe20008000000 */
[----:B------:R-:W-:-:S05]  /*17d0*/  UMOV UR18, URZ ;  /* 0x0000003f00127c82 */ /* 0x000fca0008000000 */
.L_x_50:
[----:B--2---:R-:W-:Y:S01]  /*17e0*/  BAR.SYNC.DEFER_BLOCKING 0x0 ;  /* 0x0000000000007b1d */ /* 0x004fe20000010000 */
[----:B------:R-:W-:Y:S01]  /*17f0*/  ULEA UR9, UR5, UR8, 0x3 ;  /* 0x0000000805097291 */ /* 0x000fe2000f8e183f */
[----:B------:R-:W-:Y:S01]  /*1800*/  @!P2 IMAD.MOV.U32 R2, RZ, RZ, 0x2000 ;  /* 0x00002000ff02a424 */ /* 0x000fe200078e00ff */
[----:B------:R-:W-:Y:S01]  /*1810*/  ELECT P0, URZ, PT ;  /* 0x00000000003f782f */ /* 0x000fe20003800000 */
[----:B------:R-:W-:-:S03]  /*1820*/  ULEA UR16, UR5, UR8, 0xc ;  /* 0x0000000805107291 */ /* 0x000fc6000f8e603f */
[----:B------:R-:W-:Y:S02]  /*1830*/  ISETP.LT.U32.AND P0, PT, R7, 0x20, P0 ;  /* 0x000000200700780c */ /* 0x000fe40000701070 */
[----:B------:R-:W-:Y:S01]  /*1840*/  ELECT P1, URZ, PT ;  /* 0x00000000003f782f */ /* 0x000fe20003820000 */
[----:B------:R-:W-:-:S03]  /*1850*/  UIADD3 UR12, UR16, 0x3000, URZ ;  /* 0x00003000100c7890 */ /* 0x000fc6000fffe03f */
[----:B------:R-:W-:Y:S01]  /*1860*/  ISETP.LT.U32.AND P1, PT, R7, 0x20, P1 ;  /* 0x000000200700780c */ /* 0x000fe20000f21070 */
[----:B------:R-:W-:-:S06]  /*1870*/  UMOV UR14, UR18 ;  /* 0x00000012000e7c82 */ /* 0x000fcc0008000000 */
[----:B------:R-:W-:Y:S01]  /*1880*/  VOTEU.ANY UP0, P0 ;  /* 0x00000000003f7886 */ /* 0x000fe20000000100 */
[----:B------:R-:W-:Y:S01]  /*1890*/  VOTEU.ANY UP2, P0 ;  /* 0x00000000003f7886 */ /* 0x000fe20000040100 */
[----:B------:R2:W-:Y:S01]  /*18a0*/  @!P2 SYNCS.ARRIVE.TRANS64 RZ, [UR9+0x6000], R2 ;  /* 0x00600002ffffa9a7 */ /* 0x0005e20008000009 */
[----:B------:R4:W-:Y:S06]  /*18b0*/  MEMBAR.ALL.CTA ;  /* 0x0000000000007992 */ /* 0x0009ec0000008000 */
[----:B----4-:R-:W4:Y:S01]  /*18c0*/  FENCE.VIEW.ASYNC.S ;  /* 0x00000000000073c6 */ /* 0x010f220000000000 */
[----:B------:R-:W-:Y:S01]  /*18d0*/  @UP0 UIADD3 UR17, UR9, 0x6000, URZ ;  /* 0x0000600009110890 */ /* 0x000fe2000fffe03f */
[----:B-1----:R-:W-:Y:S01]  /*18e0*/  @UP0 UMOV UR10, UR6 ;  /* 0x00000006000a0c82 */ /* 0x002fe20008000000 */
[----:B------:R-:W-:Y:S01]  /*18f0*/  @UP0 UMOV UR11, UR7 ;  /* 0x00000007000b0c82 */ /* 0x000fe20008000000 */
[----:B----4-:R-:W-:Y:S01]  /*1900*/  VOTEU.ANY UP1, P1 ;  /* 0x00000000003f7886 */ /* 0x010fe20000820100 */
[----:B------:R-:W-:Y:S01]  /*1910*/  VOTEU.ANY UP3, P1 ;  /* 0x00000000003f7886 */ /* 0x000fe20000860100 */
[----:B--2---:R-:W-:-:S03]  /*1920*/  IMAD.U32 R2, RZ, RZ, UR4 ;  /* 0x00000004ff027e24 */ /* 0x004fc6000f8e00ff */
[----:B------:R-:W-:Y:S01]  /*1930*/  @UP1 UIADD3 UR13, UR9, 0x6000, URZ ;  /* 0x00006000090d1890 */ /* 0x000fe2000fffe03f */
[----:B------:R-:W-:Y:S01]  /*1940*/  @UP1 UMOV UR20, UR26 ;  /* 0x0000001a00141c82 */ /* 0x000fe20008000000 */
[----:B------:R-:W-:Y:S01]  /*1950*/  @UP1 UMOV UR21, UR27 ;  /* 0x0000001b00151c82 */ /* 0x000fe20008000000 */
[----:B------:R-:W-:Y:S01]  /*1960*/  SHF.L.U32 R2, R2, 0x1f, RZ ;  /* 0x0000001f02027819 */ /* 0x000fe200000006ff */
[----:B------:R-:W-:Y:S06]  /*1970*/  BAR.SYNC.DEFER_BLOCKING 0x0 ;  /* 0x0000000000007b1d */ /* 0x000fec0000010000 */
[----:B------:R1:W-:Y:S02]  /*1980*/  @UP2 UTMALDG.2D [UR16], [UR10] ;  /* 0x000000100a0025b4 */ /* 0x0003e40008008000 */
[----:B------:R-:W-:Y:S06]  /*1990*/  BAR.SYNC.DEFER_BLOCKING 0x0 ;  /* 0x0000000000007b1d */ /* 0x000fec0000010000 */
[----:B------:R1:W-:Y:S02]  /*19a0*/  @UP3 UTMALDG.2D [UR12], [UR20] ;  /* 0x0000000c140035b4 */ /* 0x0003e40008008000 */
[----:B------:R-:W-:Y:S06]  /*19b0*/  BAR.SYNC.DEFER_BLOCKING 0x0 ;  /* 0x0000000000007b1d */ /* 0x000fec0000010000 */
[----:B------:R-:W2:Y:S02]  /*19c0*/  SYNCS.PHASECHK.TRANS64.TRYWAIT P0, [UR9+0x6000], R2 ;  /* 0x00600002ff0075a7 */ /* 0x000ea40008000149 */
[----:B-12---:R-:W-:Y:S05]  /*19d0*/  @!P0 BRA `(.L_x_49) ;  /* 0x0000000400e88947 */ /* 0x006fea0003800000 */
.L_x_51:
[----:B------:R-:W1:Y:S01]  /*19e0*/  LDC R2, c[0x0][0x230] ;  /* 0x00008c00ff027b82 */ /* 0x000e620000000800 */
[----:B------:R-:W-:Y:S01]  /*19f0*/  USHF.L.U32 UR9, UR30, 0x5, URZ ;  /* 0x000000051e097899 */ /* 0x000fe2000800063f */
[----:B------:R-:W-:Y:S02]  /*1a00*/  WARPGROUP.DEPBAR.LE gsb0, 0x0 ;  /* 0x00008000000079c5 */ /* 0x000fe40000010000 */
[----:B------:R-:W-:Y:S01]  /*1a10*/  UIADD3 UR18, UR18, 0x20, URZ ;  /* 0x0000002012127890 */ /* 0x000fe2000fffe03f */
[----:B------:R-:W-:Y:S01]  /*1a20*/  WARPGROUP.ARRIVE ;  /* 0x00000000000079c5 */ /* 0x000fe20000000000 */
[----:B------:R-:W-:Y:S02]  /*1a30*/  ULOP3.LUT UR9, UR9, 0x80, URZ, 0xc0, !UPT ;  /* 0x0000008009097892 */ /* 0x000fe4000f8ec03f */
[----:B------:R-:W-:Y:S02]  /*1a40*/  USHF.R.U32.HI UR22, URZ, 0x4, UR12 ;  /* 0x000000043f167899 */ /* 0x000fe4000801160c */
[----:B------:R-:W-:-:S02]  /*1a50*/  ULEA.HI UR9, UR16, UR9, URZ, 0x1c ;  /* 0x0000000910097291 */ /* 0x000fc4000f8fe03f */
[----:B------:R-:W-:Y:S02]  /*1a60*/  UIADD3 UR5, UR5, 0x1, URZ ;  /* 0x0000000105057890 */ /* 0x000fe4000fffe03f */
[----:B------:R-:W-:Y:S02]  /*1a70*/  ULOP3.LUT UR20, UR9, 0x3fff, URZ, 0xc0, !UPT ;  /* 0x00003fff09147892 */ /* 0x000fe4000f8ec03f */
[----:B------:R-:W-:Y:S02]  /*1a80*/  USGXT.U32 UR22, UR22, 0xe ;  /* 0x0000000e1616789a */ /* 0x000fe40008000000 */
[----:B------:R-:W-:Y:S01]  /*1a90*/  UISETP.NE.U32.AND UP0, UPT, UR5, 0x3, UPT ;  /* 0x000000030500788c */ /* 0x000fe2000bf05070 */
[----:B------:R-:W-:Y:S01]  /*1aa0*/  UMOV UR21, 0xc0000010 ;  /* 0xc000001000157882 */ /* 0x000fe20000000000 */
[----:B------:R-:W-:Y:S02]  /*1ab0*/  UMOV UR23, 0xc0000010 ;  /* 0xc000001000177882 */ /* 0x000fe40000000000 */
[----:B------:R-:W-:Y:S01]  /*1ac0*/  USEL UR9, URZ, 0x1, UP0 ;  /* 0x000000013f097887 */ /* 0x000fe20008000000 */
[----:B-1----:R-:W-:-:S02]  /*1ad0*/  ISETP.LE.AND P0, PT, R2, UR18, PT ;  /* 0x0000001202007c0c */ /* 0x002fc4000bf03270 */
[----:B------:R-:W-:Y:S01]  /*1ae0*/  QGMMA.64x128x32.F32.E4M3.E4M3 R24, gdesc[UR20], R24, gsb0 ;  /* 0x01e00000141879f3 */ /* 0x000fe20008000818 */
[----:B------:R-:W-:Y:S02]  /*1af0*/  USEL UR5, UR5, URZ, UP0 ;  /* 0x0000003f05057287 */ /* 0x000fe40008000000 */
[----:B------:R-:W-:-:S08]  /*1b00*/  ULOP3.LUT UR4, UR4, UR9, URZ, 0x3c, !UPT ;  /* 0x0000000904047292 */ /* 0x000fd0000f8e3c3f */
[----:B------:R-:W-:Y:S05]  /*1b10*/  @!P0 BRA `(.L_x_50) ;  /* 0xfffffffc00308947 */ /* 0x000fea000383ffff */
.L_x_48:
[----:B------:R-:W-:Y:S02]  /*1b20*/  WARPGROUP.DEPBAR.LE gsb0, 0x0 ;  /* 0x00008000000079c5 */ /* 0x000fe40000010000 */
[----:B--2---:R-:W-:Y:S01]  /*1b30*/  BAR.SYNC.DEFER_BLOCKING 0x0 ;  /* 0x0000000000007b1d */ /* 0x004fe20000010000 */
[C---:B----45:R-:W-:Y:S01]  /*1b40*/  IMAD.SHL.U32 R2, R0.reuse, 0x40, RZ ;  /* 0x0000004000027824 */ /* 0x070fe200078e00ff */
[C---:B------:R-:W-:Y:S01]  /*1b50*/  LOP3.LUT R3, R0.reuse, 0x1c, RZ, 0xc0, !PT ;  /* 0x0000001c00037812 */ /* 0x040fe200078ec0ff */
[----:B---3--:R-:W-:Y:S01]  /*1b60*/  IMAD.SHL.U32 R4, R0, 0x2, RZ ;  /* 0x0000000200047824 */ /* 0x008fe200078e00ff */
[----:B------:R-:W-:Y:S02]  /*1b70*/  ELECT P0, URZ, PT ;  /* 0x00000000003f782f */ /* 0x000fe40003800000 */
[----:B------:R-:W-:Y:S01]  /*1b80*/  F2FP.SATFINITE.E4M3.F32.PACK_AB_MERGE_C R24, R25, R24, RZ ;  /* 0x000000181918723e */ /* 0x000fe200048070ff */
[----:B------:R-:W-:Y:S01]  /*1b90*/  UMOV UR9, UR15 ;  /* 0x0000000f00097c82 */ /* 0x000fe20008000000 */
[----:B------:R-:W-:Y:S01]  /*1ba0*/  LOP3.LUT R2, R2, 0x3800, RZ, 0xc0, !PT ;  /* 0x0000380002027812 */ /* 0x000fe200078ec0ff */
[----:B-1----:R-:W-:Y:S01]  /*1bb0*/  UMOV UR10, UR19 ;  /* 0x00000013000a7c82 */ /* 0x002fe20008000000 */
[----:B------:R-:W-:-:S02]  /*1bc0*/  LOP3.LUT R4, R4, 0x6, RZ, 0xc0, !PT ;  /* 0x0000000604047812 */ /* 0x000fc400078ec0ff */
[----:B------:R-:W-:Y:S01]  /*1bd0*/  F2FP.SATFINITE.E4M3.F32.PACK_AB_MERGE_C R26, R27, R26, RZ ;  /* 0x0000001a1b1a723e */ /* 0x000fe200048070ff */
[----:B------:R-:W-:Y:S01]  /*1be0*/  IMAD R2, R3, 0x20, R2 ;  /* 0x0000002003027824 */ /* 0x000fe200078e0202 */
[----:B------:R-:W-:Y:S01]  /*1bf0*/  F2FP.SATFINITE.E4M3.F32.PACK_AB_MERGE_C R28, R29, R28, RZ ;  /* 0x0000001c1d1c723e */ /* 0x000fe200048070ff */
[----:B------:R-:W-:Y:S01]  /*1c00*/  IMAD R3, R3, 0x4, R4 ;  /* 0x0000000403037824 */ /* 0x000fe200078e0204 */
[----:B------:R-:W-:Y:S02]  /*1c10*/  F2FP.SATFINITE.E4M3.F32.PACK_AB_MERGE_C R30, R31, R30, RZ ;  /* 0x0000001e1f1e723e */ /* 0x000fe400048070ff */
[----:B------:R-:W-:Y:S01]  /*1c20*/  F2FP.SATFINITE.E4M3.F32.PACK_AB_MERGE_C R32, R33, R32, RZ ;  /* 0x000000202120723e */ /* 0x000fe200048070ff */
[----:B------:R-:W-:Y:S01]  /*1c30*/  IMAD.IADD R3, R2, 0x1, R3 ;  /* 0x0000000102037824 */ /* 0x000fe200078e0203 */
[----:B------:R-:W-:Y:S02]  /*1c40*/  F2FP.SATFINITE.E4M3.F32.PACK_AB_MERGE_C R34, R35, R34, RZ ;  /* 0x000000222322723e */ /* 0x000fe400048070ff */
[----:B------:R-:W-:-:S02]  /*1c50*/  F2FP.SATFINITE.E4M3.F32.PACK_AB_MERGE_C R36, R37, R36, RZ ;  /* 0x000000242524723e */ /* 0x000fc400048070ff */
[----:B------:R-:W-:Y:S01]  /*1c60*/  F2FP.SATFINITE.E4M3.F32.PACK_AB_MERGE_C R38, R39, R38, RZ ;  /* 0x000000262726723e */ /* 0x000fe200048070ff */
[----:B------:R-:W1:Y:S02]  /*1c70*/  @!P2 SYNCS.CCTL.IV [UR8+0x6000] ;  /* 0x00600000ff00a9b1 */ /* 0x000e640008000008 */
[----:B-1----:R-:W-:Y:S01]  /*1c80*/  BAR.SYNC.DEFER_BLOCKING 0x0 ;  /* 0x0000000000007b1d */ /* 0x002fe20000010000 */
[----:B------:R-:W-:Y:S02]  /*1c90*/  ISETP.LT.U32.AND P0, PT, R7, 0x20, P0 ;  /* 0x000000200700780c */ /* 0x000fe40000701070 */
[----:B------:R-:W-:Y:S02]  /*1ca0*/  LOP3.LUT R5, R3, 0x10, RZ, 0x3c, !PT ;  /* 0x0000001003057812 */ /* 0x000fe400078e3cff */
[----:B------:R-:W-:Y:S02]  /*1cb0*/  F2FP.SATFINITE.E4M3.F32.PACK_AB_MERGE_C R40, R41, R40, RZ ;  /* 0x000000282928723e */ /* 0x000fe400048070ff */
[----:B------:R-:W-:-:S02]  /*1cc0*/  F2FP.SATFINITE.E4M3.F32.PACK_AB_MERGE_C R42, R43, R42, RZ ;  /* 0x0000002a2b2a723e */ /* 0x000fc400048070ff */
[----:B------:R-:W-:Y:S02]  /*1cd0*/  F2FP.SATFINITE.E4M3.F32.PACK_AB_MERGE_C R44, R45, R44, RZ ;  /* 0x0000002c2d2c723e */ /* 0x000fe400048070ff */
[----:B------:R-:W-:Y:S02]  /*1ce0*/  F2FP.SATFINITE.E4M3.F32.PACK_AB_MERGE_C R46, R47, R46, RZ ;  /* 0x0000002e2f2e723e */ /* 0x000fe400048070ff */
[----:B------:R-:W-:Y:S01]  /*1cf0*/  LOP3.LUT R7, R3, 0x20, RZ, 0x3c, !PT ;  /* 0x0000002003077812 */ /* 0x000fe200078e3cff */
[----:B------:R-:W-:Y:S01]  /*1d00*/  VOTEU.ANY UP0, P0 ;  /* 0x00000000003f7886 */ /* 0x000fe20000000100 */
[----:B------:R-:W-:Y:S01]  /*1d10*/  F2FP.SATFINITE.E4M3.F32.PACK_AB_MERGE_C R48, R49, R48, RZ ;  /* 0x000000303130723e */ /* 0x000fe200048070ff */
[----:B------:R-:W-:Y:S01]  /*1d20*/  VOTEU.ANY UP1, P0 ;  /* 0x00000000003f7886 */ /* 0x000fe20000020100 */
[----:B------:R-:W-:Y:S02]  /*1d30*/  F2FP.SATFINITE.E4M3.F32.PACK_AB_MERGE_C R50, R51, R50, RZ ;  /* 0x000000323332723e */ /* 0x000fe400048070ff */
[----:B------:R-:W-:Y:S01]  /*1d40*/  F2FP.SATFINITE.E4M3.F32.PACK_AB_MERGE_C R52, R53, R52, RZ ;  /* 0x000000343534723e */ /* 0x000fe200048070ff */
[----:B------:R-:W-:Y:S01]  /*1d50*/  @UP0 UMOV UR12, UR24 ;  /* 0x00000018000c0c82 */ /* 0x000fe20008000000 */
[----:B------:R-:W-:Y:S01]  /*1d60*/  F2FP.SATFINITE.E4M3.F32.PACK_AB_MERGE_C R54, R55, R54, RZ ;  /* 0x000000363736723e */ /* 0x000fe200048070ff */
[----:B------:R-:W-:Y:S01]  /*1d70*/  @UP0 UMOV UR13, UR25 ;  /* 0x00000019000d0c82 */ /* 0x000fe20008000000 */
[----:B------:R-:W-:Y:S01]  /*1d80*/  LOP3.LUT R9, R3, 0x30, RZ, 0x3c, !PT ;  /* 0x0000003003097812 */ /* 0x000fe200078e3cff */
[----:B------:R-:W1:Y:S02]  /*1d90*/  @!P2 SYNCS.CCTL.IV [UR8+0x6008] ;  /* 0x00600800ff00a9b1 */ /* 0x000e640008000008 */
[----:B-1----:R-:W-:Y:S01]  /*1da0*/  BAR.SYNC.DEFER_BLOCKING 0x0 ;  /* 0x0000000000007b1d */ /* 0x002fe20000010000 */
[----:B------:R-:W-:-:S02]  /*1db0*/  F2FP.SATFINITE.E4M3.F32.PACK_AB_MERGE_C R56, R57, R56, RZ ;  /* 0x000000383938723e */ /* 0x000fc400048070ff */
[----:B------:R-:W-:Y:S02]  /*1dc0*/  F2FP.SATFINITE.E4M3.F32.PACK_AB_MERGE_C R58, R59, R58, RZ ;  /* 0x0000003a3b3a723e */ /* 0x000fe400048070ff */
[----:B------:R-:W-:Y:S02]  /*1dd0*/  F2FP.SATFINITE.E4M3.F32.PACK_AB_MERGE_C R60, R61, R60, RZ ;  /* 0x0000003c3d3c723e */ /* 0x000fe400048070ff */
[----:B------:R-:W-:Y:S02]  /*1de0*/  F2FP.SATFINITE.E4M3.F32.PACK_AB_MERGE_C R62, R63, R62, RZ ;  /* 0x0000003e3f3e723e */ /* 0x000fe400048070ff */
[----:B------:R-:W-:Y:S02]  /*1df0*/  LOP3.LUT R11, R3, 0x40, RZ, 0x3c, !PT ;  /* 0x00000040030b7812 */ /* 0x000fe400078e3cff */
[----:B------:R-:W-:Y:S02]  /*1e00*/  F2FP.SATFINITE.E4M3.F32.PACK_AB_MERGE_C R64, R65, R64, RZ ;  /* 0x000000404140723e */ /* 0x000fe400048070ff */
[----:B------:R-:W-:-:S02]  /*1e10*/  F2FP.SATFINITE.E4M3.F32.PACK_AB_MERGE_C R66, R67, R66, RZ ;  /* 0x000000424342723e */ /* 0x000fc400048070ff */
[----:B------:R-:W-:Y:S02]  /*1e20*/  F2FP.SATFINITE.E4M3.F32.PACK_AB_MERGE_C R68, R69, R68, RZ ;  /* 0x000000444544723e */ /* 0x000fe400048070ff */
[----:B------:R-:W-:Y:S02]  /*1e30*/  F2FP.SATFINITE.E4M3.F32.PACK_AB_MERGE_C R70, R71, R70, RZ ;  /* 0x000000464746723e */ /* 0x000fe400048070ff */
[----:B------:R-:W-:Y:S02]  /*1e40*/  F2FP.SATFINITE.E4M3.F32.PACK_AB_MERGE_C R72, R73, R72, RZ ;  /* 0x000000484948723e */ /* 0x000fe400048070ff */
[----:B------:R-:W-:Y:S02]  /*1e50*/  F2FP.SATFINITE.E4M3.F32.PACK_AB_MERGE_C R74, R75, R74, RZ ;  /* 0x0000004a4b4a723e */ /* 0x000fe400048070ff */
[----:B------:R-:W-:Y:S01]  /*1e60*/  F2FP.SATFINITE.E4M3.F32.PACK_AB_MERGE_C R76, R77, R76, RZ ;  /* 0x0000004c4d4c723e */ /* 0x000fe200048070ff */
[----:B------:R-:W1:Y:S02]  /*1e70*/  @!P2 SYNCS.CCTL.IV [UR8+0x6010] ;  /* 0x00601000ff00a9b1 */ /* 0x000e640008000008 */
[----:B-1----:R-:W-:Y:S01]  /*1e80*/  STS.U16 [R3+UR8], R24 ;  /* 0x0000001803007988 */ /* 0x002fe20008000408 */
[----:B------:R-:W-:-:S02]  /*1e90*/  F2FP.SATFINITE.E4M3.F32.PACK_AB_MERGE_C R78, R79, R78, RZ ;  /* 0x0000004e4f4e723e */ /* 0x000fc400048070ff */
[----:B------:R-:W-:Y:S01]  /*1ea0*/  F2FP.SATFINITE.E4M3.F32.PACK_AB_MERGE_C R80, R81, R80, RZ ;  /* 0x000000505150723e */ /* 0x000fe200048070ff */
[----:B------:R-:W-:Y:S01]  /*1eb0*/  STS.U16 [R3+UR8+0x400], R26 ;  /* 0x0004001a03007988 */ /* 0x000fe20008000408 */
[----:B------:R-:W-:Y:S02]  /*1ec0*/  F2FP.SATFINITE.E4M3.F32.PACK_AB_MERGE_C R82, R83, R82, RZ ;  /* 0x000000525352723e */ /* 0x000fe400048070ff */
[----:B------:R-:W-:Y:S01]  /*1ed0*/  F2FP.SATFINITE.E4M3.F32.PACK_AB_MERGE_C R84, R85, R84, RZ ;  /* 0x000000545554723e */ /* 0x000fe200048070ff */
[----:B------:R-:W-:Y:S01]  /*1ee0*/  STS.U16 [R3+UR8+0x8], R28 ;  /* 0x0000081c03007988 */ /* 0x000fe20008000408 */
[----:B------:R-:W-:-:S03]  /*1ef0*/  F2FP.SATFINITE.E4M3.F32.PACK_AB_MERGE_C R86, R87, R86, RZ ;  /* 0x000000565756723e */ /* 0x000fc600048070ff */
[----:B------:R-:W-:Y:S04]  /*1f00*/  STS.U16 [R3+UR8+0x408], R30 ;  /* 0x0004081e03007988 */ /* 0x000fe80008000408 */
[----:B------:R-:W-:Y:S04]  /*1f10*/  STS.U16 [R5+UR8], R32 ;  /* 0x0000002005007988 */ /* 0x000fe80008000408 */
[----:B------:R-:W-:Y:S04]  /*1f20*/  STS.U16 [R5+UR8+0x400], R34 ;  /* 0x0004002205007988 */ /* 0x000fe80008000408 */
[----:B------:R-:W-:Y:S04]  /*1f30*/  STS.U16 [R5+UR8+0x8], R36 ;  /* 0x0000082405007988 */ /* 0x000fe80008000408 */
[----:B------:R1:W-:Y:S04]  /*1f40*/  STS.U16 [R5+UR8+0x408], R38 ;  /* 0x0004082605007988 */ /* 0x0003e80008000408 */
[----:B------:R-:W-:Y:S04]  /*1f50*/  STS.U16 [R7+UR8], R40 ;  /* 0x0000002807007988 */ /* 0x000fe80008000408 */
[----:B------:R-:W-:Y:S01]  /*1f60*/  STS.U16 [R7+UR8+0x400], R42 ;  /* 0x0004002a07007988 */ /* 0x000fe20008000408 */
[----:B-1----:R-:W-:-:S03]  /*1f70*/  LOP3.LUT R5, R3, 0x50, RZ, 0x3c, !PT ;  /* 0x0000005003057812 */ /* 0x002fc600078e3cff */
[----:B------:R-:W-:Y:S04]  /*1f80*/  STS.U16 [R7+UR8+0x8], R44 ;  /* 0x0000082c07007988 */ /* 0x000fe80008000408 */
[----:B------:R1:W-:Y:S04]  /*1f90*/  STS.U16 [R7+UR8+0x408], R46 ;  /* 0x0004082e07007988 */ /* 0x0003e80008000408 */
[----:B------:R-:W-:Y:S04]  /*1fa0*/  STS.U16 [R9+UR8], R48 ;  /* 0x0000003009007988 */ /* 0x000fe80008000408 */
[----:B------:R-:W-:Y:S01]  /*1fb0*/  STS.U16 [R9+UR8+0x400], R50 ;  /* 0x0004003209007988 */ /* 0x000fe20008000408 */
[----:B-1----:R-:W-:-:S02]  /*1fc0*/  LOP3.LUT R7, R3, 0x60, RZ, 0x3c, !PT ;  /* 0x0000006003077812 */ /* 0x002fc400078e3cff */
[----:B------:R-:W-:Y:S01]  /*1fd0*/  LOP3.LUT R3, R3, 0x70, RZ, 0x3c, !PT ;  /* 0x0000007003037812 */ /* 0x000fe200078e3cff */
[----:B------:R-:W-:Y:S04]  /*1fe0*/  STS.U16 [R9+UR8+0x8], R52 ;  /* 0x0000083409007988 */ /* 0x000fe80008000408 */
[----:B------:R-:W-:Y:S04]  /*1ff0*/  STS.U16 [R9+UR8+0x408], R54 ;  /* 0x0004083609007988 */ /* 0x000fe80008000408 */
[----:B------:R-:W-:Y:S04]  /*2000*/  STS.U16 [R11+UR8], R56 ;  /* 0x000000380b007988 */ /* 0x000fe80008000408 */
[----:B------:R-:W-:Y:S04]  /*2010*/  STS.U16 [R11+UR8+0x400], R58 ;  /* 0x0004003a0b007988 */ /* 0x000fe80008000408 */
        /* <DEDUP_REMOVED lines=13> */
[----:B------:R-:W-:Y:S01]  /*20f0*/  STS.U16 [R3+UR8+0x408], R86 ;  /* 0x0004085603007988 */ /* 0x000fe20008000408 */
[----:B------:R1:W-:Y:S06]  /*2100*/  MEMBAR.ALL.CTA ;  /* 0x0000000000007992 */ /* 0x0003ec0000008000 */
[----:B-1----:R-:W1:Y:S02]  /*2110*/  FENCE.VIEW.ASYNC.S ;  /* 0x00000000000073c6 */ /* 0x002e640000000000 */
[----:B-1----:R-:W-:Y:S06]  /*2120*/  BAR.SYNC.DEFER_BLOCKING 0x0 ;  /* 0x0000000000007b1d */ /* 0x002fec0000010000 */
[----:B------:R1:W-:Y:S01]  /*2130*/  @UP1 UTMASTG.2D [UR8], [UR12] ;  /* 0x000000080c0013b5 */ /* 0x0003e20008008000 */
[----:B------:R0:W-:Y:S01]  /*2140*/  UTMACMDFLUSH ;  /* 0x00000000000079b7 */ /* 0x0001e20000000000 */
[----:B------:R-:W-:-:S04]  /*2150*/  DEPBAR.LE SB0, 0x0 ;  /* 0x000080000000791a */ /* 0x000fc80000000000 */
[----:B------:R-:W-:Y:S06]  /*2160*/  BAR.SYNC.DEFER_BLOCKING 0x0 ;  /* 0x0000000000007b1d */ /* 0x000fec0000010000 */
[----:B-1----:R-:W-:Y:S05]  /*2170*/  EXIT ;  /* 0x000000000000794d */ /* 0x002fea0003800000 */
.L_x_49:
[----:B------:R-:W1:Y:S02]  /*2180*/  SYNCS.PHASECHK.TRANS64.TRYWAIT P0, [UR9+0x6000], R2 ;  /* 0x00600002ff0075a7 */ /* 0x000e640008000149 */
[----:B-1----:R-:W-:Y:S05]  /*2190*/  @!P0 BRA `(.L_x_49) ;  /* 0xfffffffc00f88947 */ /* 0x002fea000383ffff */
[----:B------:R-:W-:Y:S05]  /*21a0*/  BRA `(.L_x_51) ;  /* 0xfffffff8000c7947 */ /* 0x000fea000383ffff */
.L_x_52:
[----:B------:R-:W-:-:S00]  /*21b0*/  BRA `(.L_x_52) ;  /* 0xfffffffc00fc7947 */ /* 0x000fc0000383ffff */
[----:B------:R-:W-:-:S00]  /*21c0*/  NOP ;  /* 0x0000000000007918 */ /* 0x000fc00000000000 */
        /* <DEDUP_REMOVED lines=11> */
.L_x_53:


//--------------------- .nv.shared.gluon_wgmma    --------------------------
	.section	.nv.shared.gluon_wgmma,"aw",@nobits
	.sectionflags	@""
	.align	16
	.zero		1024


//--------------------- .nv.shared.reserved.0     --------------------------
	.section	.nv.shared.reserved.0,"aw",@nobits
	.weak		__nv_reservedSMEM_offset_0_alias
	.size		__nv_reservedSMEM_offset_0_alias, 0, 0
	.other		__nv_reservedSMEM_offset_0_alias,@"STO_CUDA_RESERVED_SHARED STV_DEFAULT"
__nv_reservedSMEM_offset_0_alias:
	.zero		0


//--------------------- .nv.constant0.gluon_wgmma --------------------------
	.section	.nv.constant0.gluon_wgmma,"a",@progbits
	.sectionflags	@""
	.align	4
.nv.constant0.gluon_wgmma:
	.zero		608


//--------------------- SYMBOLS --------------------------

	.type		.nv.reservedSmem.offset0,@object
	.size		.nv.reservedSmem.offset0,0x4
